//
// Generated by NVIDIA NVVM Compiler
//
// Compiler Build ID: CL-36424714
// Cuda compilation tools, release 13.0, V13.0.88
// Based on NVVM 20.0.0
//

.version 9.0
.target sm_100
.address_size 64

	// .globl	_Z3addiPfS_
// _ZZ12mmult_kerneliiiPKdS0_PdE1l has been demoted

.visible .entry _Z3addiPfS_(
	.param .u32 _Z3addiPfS__param_0,
	.param .u64 .ptr .align 1 _Z3addiPfS__param_1,
	.param .u64 .ptr .align 1 _Z3addiPfS__param_2
)
{
	.reg .pred 	%p<10>;
	.reg .b32 	%r<23>;
	.reg .b32 	%f<88>;
	.reg .b64 	%rd<28>;

	ld.param.u32 	%r16, [_Z3addiPfS__param_0];
	ld.param.u64 	%rd15, [_Z3addiPfS__param_1];
	ld.param.u64 	%rd16, [_Z3addiPfS__param_2];
	cvta.to.global.u64 	%rd1, %rd16;
	cvta.to.global.u64 	%rd2, %rd15;
	setp.lt.s32 	%p1, %r16, 1;
	@%p1 bra 	$L__BB0_13;
	and.b32  	%r1, %r16, 15;
	setp.lt.u32 	%p2, %r16, 16;
	mov.b32 	%r20, 0;
	@%p2 bra 	$L__BB0_4;
	and.b32  	%r20, %r16, 2147483632;
	neg.s32 	%r18, %r20;
	add.s64 	%rd25, %rd2, 32;
	add.s64 	%rd24, %rd1, 32;
$L__BB0_3:
	.pragma "nounroll";
	ld.global.f32 	%f1, [%rd25+-32];
	ld.global.f32 	%f2, [%rd24+-32];
	add.f32 	%f3, %f1, %f2;
	st.global.f32 	[%rd24+-32], %f3;
	ld.global.f32 	%f4, [%rd25+-28];
	ld.global.f32 	%f5, [%rd24+-28];
	add.f32 	%f6, %f4, %f5;
	st.global.f32 	[%rd24+-28], %f6;
	ld.global.f32 	%f7, [%rd25+-24];
	ld.global.f32 	%f8, [%rd24+-24];
	add.f32 	%f9, %f7, %f8;
	st.global.f32 	[%rd24+-24], %f9;
	ld.global.f32 	%f10, [%rd25+-20];
	ld.global.f32 	%f11, [%rd24+-20];
	add.f32 	%f12, %f10, %f11;
	st.global.f32 	[%rd24+-20], %f12;
	ld.global.f32 	%f13, [%rd25+-16];
	ld.global.f32 	%f14, [%rd24+-16];
	add.f32 	%f15, %f13, %f14;
	st.global.f32 	[%rd24+-16], %f15;
	ld.global.f32 	%f16, [%rd25+-12];
	ld.global.f32 	%f17, [%rd24+-12];
	add.f32 	%f18, %f16, %f17;
	st.global.f32 	[%rd24+-12], %f18;
	ld.global.f32 	%f19, [%rd25+-8];
	ld.global.f32 	%f20, [%rd24+-8];
	add.f32 	%f21, %f19, %f20;
	st.global.f32 	[%rd24+-8], %f21;
	ld.global.f32 	%f22, [%rd25+-4];
	ld.global.f32 	%f23, [%rd24+-4];
	add.f32 	%f24, %f22, %f23;
	st.global.f32 	[%rd24+-4], %f24;
	ld.global.f32 	%f25, [%rd25];
	ld.global.f32 	%f26, [%rd24];
	add.f32 	%f27, %f25, %f26;
	st.global.f32 	[%rd24], %f27;
	ld.global.f32 	%f28, [%rd25+4];
	ld.global.f32 	%f29, [%rd24+4];
	add.f32 	%f30, %f28, %f29;
	st.global.f32 	[%rd24+4], %f30;
	ld.global.f32 	%f31, [%rd25+8];
	ld.global.f32 	%f32, [%rd24+8];
	add.f32 	%f33, %f31, %f32;
	st.global.f32 	[%rd24+8], %f33;
	ld.global.f32 	%f34, [%rd25+12];
	ld.global.f32 	%f35, [%rd24+12];
	add.f32 	%f36, %f34, %f35;
	st.global.f32 	[%rd24+12], %f36;
	ld.global.f32 	%f37, [%rd25+16];
	ld.global.f32 	%f38, [%rd24+16];
	add.f32 	%f39, %f37, %f38;
	st.global.f32 	[%rd24+16], %f39;
	ld.global.f32 	%f40, [%rd25+20];
	ld.global.f32 	%f41, [%rd24+20];
	add.f32 	%f42, %f40, %f41;
	st.global.f32 	[%rd24+20], %f42;
	ld.global.f32 	%f43, [%rd25+24];
	ld.global.f32 	%f44, [%rd24+24];
	add.f32 	%f45, %f43, %f44;
	st.global.f32 	[%rd24+24], %f45;
	ld.global.f32 	%f46, [%rd25+28];
	ld.global.f32 	%f47, [%rd24+28];
	add.f32 	%f48, %f46, %f47;
	st.global.f32 	[%rd24+28], %f48;
	add.s32 	%r18, %r18, 16;
	add.s64 	%rd25, %rd25, 64;
	add.s64 	%rd24, %rd24, 64;
	setp.ne.s32 	%p3, %r18, 0;
	@%p3 bra 	$L__BB0_3;
$L__BB0_4:
	setp.eq.s32 	%p4, %r1, 0;
	@%p4 bra 	$L__BB0_13;
	and.b32  	%r7, %r16, 7;
	setp.lt.u32 	%p5, %r1, 8;
	@%p5 bra 	$L__BB0_7;
	mul.wide.u32 	%rd17, %r20, 4;
	add.s64 	%rd18, %rd2, %rd17;
	ld.global.f32 	%f49, [%rd18];
	add.s64 	%rd19, %rd1, %rd17;
	ld.global.f32 	%f50, [%rd19];
	add.f32 	%f51, %f49, %f50;
	st.global.f32 	[%rd19], %f51;
	ld.global.f32 	%f52, [%rd18+4];
	ld.global.f32 	%f53, [%rd19+4];
	add.f32 	%f54, %f52, %f53;
	st.global.f32 	[%rd19+4], %f54;
	ld.global.f32 	%f55, [%rd18+8];
	ld.global.f32 	%f56, [%rd19+8];
	add.f32 	%f57, %f55, %f56;
	st.global.f32 	[%rd19+8], %f57;
	ld.global.f32 	%f58, [%rd18+12];
	ld.global.f32 	%f59, [%rd19+12];
	add.f32 	%f60, %f58, %f59;
	st.global.f32 	[%rd19+12], %f60;
	ld.global.f32 	%f61, [%rd18+16];
	ld.global.f32 	%f62, [%rd19+16];
	add.f32 	%f63, %f61, %f62;
	st.global.f32 	[%rd19+16], %f63;
	ld.global.f32 	%f64, [%rd18+20];
	ld.global.f32 	%f65, [%rd19+20];
	add.f32 	%f66, %f64, %f65;
	st.global.f32 	[%rd19+20], %f66;
	ld.global.f32 	%f67, [%rd18+24];
	ld.global.f32 	%f68, [%rd19+24];
	add.f32 	%f69, %f67, %f68;
	st.global.f32 	[%rd19+24], %f69;
	ld.global.f32 	%f70, [%rd18+28];
	ld.global.f32 	%f71, [%rd19+28];
	add.f32 	%f72, %f70, %f71;
	st.global.f32 	[%rd19+28], %f72;
	add.s32 	%r20, %r20, 8;
$L__BB0_7:
	setp.eq.s32 	%p6, %r7, 0;
	@%p6 bra 	$L__BB0_13;
	and.b32  	%r10, %r16, 3;
	setp.lt.u32 	%p7, %r7, 4;
	@%p7 bra 	$L__BB0_10;
	mul.wide.u32 	%rd20, %r20, 4;
	add.s64 	%rd21, %rd2, %rd20;
	ld.global.f32 	%f73, [%rd21];
	add.s64 	%rd22, %rd1, %rd20;
	ld.global.f32 	%f74, [%rd22];
	add.f32 	%f75, %f73, %f74;
	st.global.f32 	[%rd22], %f75;
	ld.global.f32 	%f76, [%rd21+4];
	ld.global.f32 	%f77, [%rd22+4];
	add.f32 	%f78, %f76, %f77;
	st.global.f32 	[%rd22+4], %f78;
	ld.global.f32 	%f79, [%rd21+8];
	ld.global.f32 	%f80, [%rd22+8];
	add.f32 	%f81, %f79, %f80;
	st.global.f32 	[%rd22+8], %f81;
	ld.global.f32 	%f82, [%rd21+12];
	ld.global.f32 	%f83, [%rd22+12];
	add.f32 	%f84, %f82, %f83;
	st.global.f32 	[%rd22+12], %f84;
	add.s32 	%r20, %r20, 4;
$L__BB0_10:
	setp.eq.s32 	%p8, %r10, 0;
	@%p8 bra 	$L__BB0_13;
	mul.wide.u32 	%rd23, %r20, 4;
	add.s64 	%rd27, %rd1, %rd23;
	add.s64 	%rd26, %rd2, %rd23;
	neg.s32 	%r22, %r10;
$L__BB0_12:
	.pragma "nounroll";
	ld.global.f32 	%f85, [%rd26];
	ld.global.f32 	%f86, [%rd27];
	add.f32 	%f87, %f85, %f86;
	st.global.f32 	[%rd27], %f87;
	add.s64 	%rd27, %rd27, 4;
	add.s64 	%rd26, %rd26, 4;
	add.s32 	%r22, %r22, 1;
	setp.ne.s32 	%p9, %r22, 0;
	@%p9 bra 	$L__BB0_12;
$L__BB0_13:
	ret;

}
	// .globl	_Z6fill1DiPdd
.visible .entry _Z6fill1DiPdd(
	.param .u32 _Z6fill1DiPdd_param_0,
	.param .u64 .ptr .align 1 _Z6fill1DiPdd_param_1,
	.param .f64 _Z6fill1DiPdd_param_2
)
{
	.reg .pred 	%p<10>;
	.reg .b32 	%r<23>;
	.reg .b64 	%rd<16>;
	.reg .b64 	%fd<2>;

	ld.param.u32 	%r16, [_Z6fill1DiPdd_param_0];
	ld.param.u64 	%rd8, [_Z6fill1DiPdd_param_1];
	ld.param.f64 	%fd1, [_Z6fill1DiPdd_param_2];
	cvta.to.global.u64 	%rd1, %rd8;
	setp.lt.s32 	%p1, %r16, 1;
	@%p1 bra 	$L__BB1_13;
	and.b32  	%r1, %r16, 15;
	setp.lt.u32 	%p2, %r16, 16;
	mov.b32 	%r20, 0;
	@%p2 bra 	$L__BB1_4;
	and.b32  	%r20, %r16, 2147483632;
	neg.s32 	%r18, %r20;
	add.s64 	%rd14, %rd1, 64;
$L__BB1_3:
	.pragma "nounroll";
	st.global.f64 	[%rd14+-64], %fd1;
	st.global.f64 	[%rd14+-56], %fd1;
	st.global.f64 	[%rd14+-48], %fd1;
	st.global.f64 	[%rd14+-40], %fd1;
	st.global.f64 	[%rd14+-32], %fd1;
	st.global.f64 	[%rd14+-24], %fd1;
	st.global.f64 	[%rd14+-16], %fd1;
	st.global.f64 	[%rd14+-8], %fd1;
	st.global.f64 	[%rd14], %fd1;
	st.global.f64 	[%rd14+8], %fd1;
	st.global.f64 	[%rd14+16], %fd1;
	st.global.f64 	[%rd14+24], %fd1;
	st.global.f64 	[%rd14+32], %fd1;
	st.global.f64 	[%rd14+40], %fd1;
	st.global.f64 	[%rd14+48], %fd1;
	st.global.f64 	[%rd14+56], %fd1;
	add.s32 	%r18, %r18, 16;
	add.s64 	%rd14, %rd14, 128;
	setp.ne.s32 	%p3, %r18, 0;
	@%p3 bra 	$L__BB1_3;
$L__BB1_4:
	setp.eq.s32 	%p4, %r1, 0;
	@%p4 bra 	$L__BB1_13;
	and.b32  	%r7, %r16, 7;
	setp.lt.u32 	%p5, %r1, 8;
	@%p5 bra 	$L__BB1_7;
	mul.wide.u32 	%rd9, %r20, 8;
	add.s64 	%rd10, %rd1, %rd9;
	st.global.f64 	[%rd10], %fd1;
	st.global.f64 	[%rd10+8], %fd1;
	st.global.f64 	[%rd10+16], %fd1;
	st.global.f64 	[%rd10+24], %fd1;
	st.global.f64 	[%rd10+32], %fd1;
	st.global.f64 	[%rd10+40], %fd1;
	st.global.f64 	[%rd10+48], %fd1;
	st.global.f64 	[%rd10+56], %fd1;
	add.s32 	%r20, %r20, 8;
$L__BB1_7:
	setp.eq.s32 	%p6, %r7, 0;
	@%p6 bra 	$L__BB1_13;
	and.b32  	%r10, %r16, 3;
	setp.lt.u32 	%p7, %r7, 4;
	@%p7 bra 	$L__BB1_10;
	mul.wide.u32 	%rd11, %r20, 8;
	add.s64 	%rd12, %rd1, %rd11;
	st.global.f64 	[%rd12], %fd1;
	st.global.f64 	[%rd12+8], %fd1;
	st.global.f64 	[%rd12+16], %fd1;
	st.global.f64 	[%rd12+24], %fd1;
	add.s32 	%r20, %r20, 4;
$L__BB1_10:
	setp.eq.s32 	%p8, %r10, 0;
	@%p8 bra 	$L__BB1_13;
	mul.wide.u32 	%rd13, %r20, 8;
	add.s64 	%rd15, %rd1, %rd13;
	neg.s32 	%r22, %r10;
$L__BB1_12:
	.pragma "nounroll";
	st.global.f64 	[%rd15], %fd1;
	add.s64 	%rd15, %rd15, 8;
	add.s32 	%r22, %r22, 1;
	setp.ne.s32 	%p9, %r22, 0;
	@%p9 bra 	$L__BB1_12;
$L__BB1_13:
	ret;

}
	// .globl	_Z6fill2DPdmii
.visible .entry _Z6fill2DPdmii(
	.param .u64 .ptr .align 1 _Z6fill2DPdmii_param_0,
	.param .u64 _Z6fill2DPdmii_param_1,
	.param .u32 _Z6fill2DPdmii_param_2,
	.param .u32 _Z6fill2DPdmii_param_3
)
{


	ret;

}
	// .globl	_Z15fill2D_specificPdmii
.visible .entry _Z15fill2D_specificPdmii(
	.param .u64 .ptr .align 1 _Z15fill2D_specificPdmii_param_0,
	.param .u64 _Z15fill2D_specificPdmii_param_1,
	.param .u32 _Z15fill2D_specificPdmii_param_2,
	.param .u32 _Z15fill2D_specificPdmii_param_3
)
{
	.local .align 16 .b8 	__local_depot3[1536];
	.reg .b64 	%SP;
	.reg .b64 	%SPL;
	.reg .pred 	%p<22>;
	.reg .b32 	%r<45>;
	.reg .b64 	%rd<64>;
	.reg .b64 	%fd<303>;

	mov.u64 	%SPL, __local_depot3;
	ld.param.u64 	%rd24, [_Z15fill2D_specificPdmii_param_0];
	ld.param.u64 	%rd23, [_Z15fill2D_specificPdmii_param_1];
	ld.param.u32 	%r28, [_Z15fill2D_specificPdmii_param_2];
	ld.param.u32 	%r29, [_Z15fill2D_specificPdmii_param_3];
	cvta.to.global.u64 	%rd1, %rd24;
	add.u64 	%rd2, %SPL, 0;
	add.u64 	%rd3, %SPL, 1152;
	mov.f64 	%fd1, 0d0000000000000000;
	st.local.v2.f64 	[%rd2], {%fd1, %fd1};
	st.local.v2.f64 	[%rd2+16], {%fd1, %fd1};
	st.local.v2.f64 	[%rd2+32], {%fd1, %fd1};
	mov.f64 	%fd2, 0dBF4D7DBF487FCB92;
	mov.f64 	%fd3, 0d3FEFF62B6AE7D567;
	st.local.v2.f64 	[%rd2+48], {%fd3, %fd2};
	mov.f64 	%fd4, 0d3FA93DD97F62B6AE;
	st.local.v2.f64 	[%rd2+64], {%fd4, %fd1};
	st.local.v2.f64 	[%rd2+80], {%fd1, %fd1};
	st.local.v2.f64 	[%rd2+96], {%fd1, %fd1};
	mov.f64 	%fd5, 0d400AA8F5C28F5C29;
	st.local.v2.f64 	[%rd2+112], {%fd1, %fd5};
	mov.f64 	%fd6, 0dC050E5C0EBEDFA44;
	st.local.v2.f64 	[%rd2+128], {%fd1, %fd6};
	mov.f64 	%fd7, 0dBFEFFE5C91D14E3C;
	st.local.v2.f64 	[%rd2+144], {%fd1, %fd7};
	mov.f64 	%fd8, 0dBF91EB851EB851EC;
	st.local.v2.f64 	[%rd2+160], {%fd8, %fd1};
	st.local.v2.f64 	[%rd2+176], {%fd1, %fd1};
	st.local.v2.f64 	[%rd2+192], {%fd1, %fd1};
	st.local.v2.f64 	[%rd2+208], {%fd1, %fd1};
	mov.f64 	%fd9, 0d4050E5C0EBEDFA44;
	st.local.v2.f64 	[%rd2+224], {%fd9, %fd1};
	mov.f64 	%fd10, 0d3F91EB851EB851EC;
	st.local.v2.f64 	[%rd2+240], {%fd4, %fd10};
	mov.f64 	%fd11, 0dBFEFF487FCB923A3;
	st.local.v2.f64 	[%rd2+256], {%fd11, %fd1};
	st.local.v2.f64 	[%rd2+272], {%fd1, %fd1};
	st.local.v2.f64 	[%rd2+288], {%fd1, %fd1};
	st.local.v2.f64 	[%rd2+304], {%fd1, %fd1};
	st.local.v2.f64 	[%rd2+320], {%fd1, %fd1};
	st.local.v2.f64 	[%rd2+336], {%fd1, %fd1};
	mov.f64 	%fd12, 0d3FF0000000000000;
	st.local.v2.f64 	[%rd2+352], {%fd1, %fd12};
	mov.f64 	%fd13, 0d3FA94AF4F0D844D0;
	st.local.v2.f64 	[%rd2+368], {%fd2, %fd13};
	add.s64 	%rd62, %rd2, 384;
	st.local.v2.f64 	[%rd2+384], {%fd1, %fd1};
	st.local.v2.f64 	[%rd2+400], {%fd1, %fd1};
	st.local.v2.f64 	[%rd2+416], {%fd1, %fd1};
	st.local.v2.f64 	[%rd2+432], {%fd1, %fd1};
	st.local.v2.f64 	[%rd2+448], {%fd1, %fd1};
	mov.f64 	%fd14, 0d3FEFFE5C91D14E3C;
	st.local.v2.f64 	[%rd2+464], {%fd14, %fd10};
	st.local.v2.f64 	[%rd2+480], {%fd1, %fd1};
	st.local.v2.f64 	[%rd2+496], {%fd1, %fd1};
	st.local.v2.f64 	[%rd2+512], {%fd1, %fd1};
	st.local.v2.f64 	[%rd2+528], {%fd1, %fd1};
	st.local.v2.f64 	[%rd2+544], {%fd1, %fd1};
	mov.f64 	%fd15, 0d3FF004816F0068DC;
	mov.f64 	%fd16, 0dBF9205BC01A36E2F;
	st.local.v2.f64 	[%rd2+560], {%fd16, %fd15};
	mov.f64 	%fd17, 0d8000000000000000;
	st.local.v2.f64 	[%rd2+576], {%fd17, %fd17};
	mov.f64 	%fd18, 0dBFFCA7EF9DB22D0E;
	mov.f64 	%fd19, 0d3F2A36E2EB1C432D;
	st.local.v2.f64 	[%rd2+592], {%fd19, %fd18};
	mov.f64 	%fd20, 0dC03CBF6FD21FF2E5;
	st.local.v2.f64 	[%rd2+608], {%fd20, %fd1};
	mov.f64 	%fd21, 0dBF56F0068DB8BAC7;
	mov.f64 	%fd22, 0dBF8FF2E48E8A71DE;
	st.local.v2.f64 	[%rd2+624], {%fd22, %fd21};
	mov.f64 	%fd23, 0dBFF0353F7CED9168;
	mov.f64 	%fd24, 0d3F9B089A02752546;
	st.local.v2.f64 	[%rd2+640], {%fd24, %fd23};
	mov.f64 	%fd25, 0dBFDA52BD3C361134;
	mov.f64 	%fd26, 0d3FF1FC504816F007;
	st.local.v2.f64 	[%rd2+656], {%fd26, %fd25};
	st.local.v2.f64 	[%rd2+672], {%fd1, %fd1};
	mov.f64 	%fd27, 0d4040923A29C779A7;
	mov.f64 	%fd28, 0d3F1A36E2EB1C432D;
	st.local.v2.f64 	[%rd2+688], {%fd28, %fd27};
	mov.f64 	%fd29, 0dBFD9182A9930BE0E;
	st.local.v2.f64 	[%rd2+704], {%fd29, %fd17};
	mov.f64 	%fd30, 0dBFB9FBE76C8B4396;
	mov.f64 	%fd31, 0d3F802DE00D1B7176;
	st.local.v2.f64 	[%rd2+720], {%fd31, %fd30};
	mov.f64 	%fd32, 0dBFF8D1B71758E219;
	mov.f64 	%fd33, 0d3F90E5604189374C;
	st.local.v2.f64 	[%rd2+736], {%fd33, %fd32};
	mov.f64 	%fd34, 0dC0507A0902DE00D2;
	mov.f64 	%fd35, 0dBFF82B6AE7D566CF;
	st.local.v2.f64 	[%rd2+752], {%fd35, %fd34};
	st.local.v2.f64 	[%rd2+768], {%fd17, %fd17};
	mov.f64 	%fd36, 0dC0055E69AD42C3CA;
	mov.f64 	%fd37, 0dBF6B089A02752546;
	st.local.v2.f64 	[%rd2+784], {%fd37, %fd36};
	mov.f64 	%fd38, 0d3FFC34D6A161E4F7;
	st.local.v2.f64 	[%rd2+800], {%fd38, %fd17};
	mov.f64 	%fd39, 0d3F719CE075F6FD22;
	mov.f64 	%fd40, 0dBFC14E3BCD35A858;
	st.local.v2.f64 	[%rd2+816], {%fd40, %fd39};
	mov.f64 	%fd41, 0d4021ABFB15B573EB;
	mov.f64 	%fd42, 0dBFE3C432CA57A787;
	st.local.v2.f64 	[%rd2+832], {%fd42, %fd41};
	mov.f64 	%fd43, 0d400090CB295E9E1B;
	mov.f64 	%fd44, 0d405110902DE00D1B;
	st.local.v2.f64 	[%rd2+848], {%fd44, %fd43};
	st.local.v2.f64 	[%rd2+864], {%fd1, %fd1};
	mov.f64 	%fd45, 0dBFE734D6A161E4F7;
	st.local.v2.f64 	[%rd2+880], {%fd19, %fd45};
	mov.f64 	%fd46, 0dBFE51A9FBE76C8B4;
	st.local.v2.f64 	[%rd2+896], {%fd46, %fd17};
	mov.f64 	%fd47, 0dBF9DE69AD42C3C9F;
	mov.f64 	%fd48, 0d3F77C1BDA5119CE0;
	st.local.v2.f64 	[%rd2+912], {%fd48, %fd47};
	mov.f64 	%fd49, 0dC01C780346DC5D64;
	mov.f64 	%fd50, 0d3FA5B573EAB367A1;
	st.local.v2.f64 	[%rd2+928], {%fd50, %fd49};
	mov.f64 	%fd51, 0d3FC961E4F765FD8B;
	mov.f64 	%fd52, 0dBFFA83E425AEE632;
	st.local.v2.f64 	[%rd2+944], {%fd52, %fd51};
	st.local.v2.f64 	[%rd2+960], {%fd17, %fd17};
	mov.f64 	%fd53, 0d3FB06F694467381D;
	st.local.v2.f64 	[%rd2+976], {%fd1, %fd53};
	mov.f64 	%fd54, 0dBFE750B0F27BB2FF;
	st.local.v2.f64 	[%rd2+992], {%fd54, %fd1};
	mov.f64 	%fd55, 0d3F782A9930BE0DED;
	mov.f64 	%fd56, 0d3F5F212D77318FC5;
	st.local.v2.f64 	[%rd2+1008], {%fd56, %fd55};
	mov.f64 	%fd57, 0d3F83DD97F62B6AE8;
	mov.f64 	%fd58, 0dBF554C985F06F694;
	st.local.v2.f64 	[%rd2+1024], {%fd58, %fd57};
	mov.f64 	%fd59, 0dBFB816F0068DB8BB;
	mov.f64 	%fd60, 0dBFF83BCD35A85879;
	st.local.v2.f64 	[%rd2+1040], {%fd60, %fd59};
	st.local.v2.f64 	[%rd2+1056], {%fd17, %fd17};
	mov.f64 	%fd61, 0dBFEB2A305532617C;
	st.local.v2.f64 	[%rd2+1072], {%fd1, %fd61};
	mov.f64 	%fd62, 0d3F7D14E3BCD35A86;
	st.local.v2.f64 	[%rd2+1088], {%fd62, %fd1};
	mov.f64 	%fd63, 0d3F9119CE075F6FD2;
	mov.f64 	%fd64, 0dBF6D7DBF487FCB92;
	st.local.v2.f64 	[%rd2+1104], {%fd64, %fd63};
	mov.f64 	%fd65, 0dBFC989374BC6A7F0;
	mov.f64 	%fd66, 0dBF661E4F765FD8AE;
	st.local.v2.f64 	[%rd2+1120], {%fd66, %fd65};
	mov.f64 	%fd67, 0dBFE3916872B020C5;
	mov.f64 	%fd68, 0dBF9AEE631F8A0903;
	st.local.v2.f64 	[%rd2+1136], {%fd68, %fd67};
	st.local.v2.f64 	[%rd3], {%fd1, %fd1};
	st.local.v2.f64 	[%rd3+16], {%fd1, %fd1};
	st.local.v2.f64 	[%rd3+32], {%fd1, %fd1};
	st.local.v2.f64 	[%rd3+48], {%fd1, %fd1};
	add.s64 	%rd5, %rd3, 64;
	st.local.v2.f64 	[%rd3+64], {%fd1, %fd1};
	st.local.v2.f64 	[%rd3+80], {%fd1, %fd1};
	st.local.v2.f64 	[%rd3+96], {%fd1, %fd1};
	st.local.v2.f64 	[%rd3+112], {%fd1, %fd1};
	st.local.v2.f64 	[%rd3+128], {%fd1, %fd1};
	st.local.v2.f64 	[%rd3+144], {%fd1, %fd1};
	st.local.v2.f64 	[%rd3+160], {%fd1, %fd1};
	st.local.v2.f64 	[%rd3+176], {%fd1, %fd1};
	mov.f64 	%fd69, 0dBF72D77318FC5048;
	mov.f64 	%fd70, 0dBFC42F837B4A233A;
	st.local.v2.f64 	[%rd3+192], {%fd70, %fd69};
	mov.f64 	%fd71, 0d3FAEC56D5CFAACDA;
	mov.f64 	%fd72, 0d3FAB15B573EAB368;
	st.local.v2.f64 	[%rd3+208], {%fd72, %fd71};
	mov.f64 	%fd73, 0d3FB902DE00D1B717;
	mov.f64 	%fd74, 0d3F942C3C9EECBFB1;
	st.local.v2.f64 	[%rd3+224], {%fd74, %fd73};
	mov.f64 	%fd75, 0d3F80CB295E9E1B09;
	mov.f64 	%fd76, 0dBFB3404EA4A8C155;
	st.local.v2.f64 	[%rd3+240], {%fd76, %fd75};
	mov.f64 	%fd77, 0d3F85B573EAB367A1;
	mov.f64 	%fd78, 0dBFC3F487FCB923A3;
	st.local.v2.f64 	[%rd3+256], {%fd78, %fd77};
	mov.f64 	%fd79, 0dBFEC75F6FD21FF2E;
	mov.f64 	%fd80, 0d3FB624DD2F1A9FBE;
	st.local.v2.f64 	[%rd3+272], {%fd80, %fd79};
	mov.f64 	%fd81, 0d3FBE5604189374BC;
	mov.f64 	%fd82, 0d3F9F6FD21FF2E48F;
	st.local.v2.f64 	[%rd3+288], {%fd82, %fd81};
	mov.f64 	%fd83, 0d3F7B71758E219653;
	mov.f64 	%fd84, 0dBFA23A29C779A6B5;
	st.local.v2.f64 	[%rd3+304], {%fd84, %fd83};
	mov.f64 	%fd85, 0d3F46F0068DB8BAC7;
	mov.f64 	%fd86, 0d3FA15B573EAB367A;
	st.local.v2.f64 	[%rd3+320], {%fd86, %fd85};
	mov.f64 	%fd87, 0d3F63A92A30553261;
	mov.f64 	%fd88, 0dBF6205BC01A36E2F;
	st.local.v2.f64 	[%rd3+336], {%fd88, %fd87};
	mov.f64 	%fd89, 0d3F6E4F765FD8ADAC;
	mov.f64 	%fd90, 0dBF3A36E2EB1C432D;
	st.local.v2.f64 	[%rd3+352], {%fd90, %fd89};
	mov.f64 	%fd91, 0d3F96BB98C7E28241;
	st.local.v2.f64 	[%rd3+368], {%fd91, %fd48};
	setp.eq.s32 	%p1, %r28, 12;
	@%p1 bra 	$L__BB3_17;
	min.s32 	%r30, %r29, %r28;
	setp.lt.s32 	%p2, %r30, 1;
	@%p2 bra 	$L__BB3_29;
	and.b32  	%r1, %r28, 15;
	add.s32 	%r2, %r1, -1;
	and.b32  	%r3, %r28, 7;
	add.s32 	%r4, %r3, -1;
	and.b32  	%r5, %r28, 2147483632;
	and.b32  	%r6, %r28, 3;
	neg.s32 	%r7, %r5;
	mov.b32 	%r36, 0;
$L__BB3_3:
	setp.lt.u32 	%p3, %r28, 16;
	cvt.u64.u32 	%rd6, %r36;
	mul.lo.s64 	%rd7, %rd23, %rd6;
	mov.b32 	%r39, 0;
	@%p3 bra 	$L__BB3_6;
	shl.b64 	%rd27, %rd6, 5;
	add.s64 	%rd61, %rd5, %rd27;
	add.s64 	%rd28, %rd1, %rd7;
	add.s64 	%rd60, %rd28, 64;
	mov.u32 	%r37, %r7;
$L__BB3_5:
	.pragma "nounroll";
	ld.local.v2.f64 	{%fd92, %fd93}, [%rd61+-64];
	st.global.f64 	[%rd60+-64], %fd92;
	st.global.f64 	[%rd60+-56], %fd93;
	ld.local.v2.f64 	{%fd94, %fd95}, [%rd61+-48];
	st.global.f64 	[%rd60+-48], %fd94;
	st.global.f64 	[%rd60+-40], %fd95;
	ld.local.v2.f64 	{%fd96, %fd97}, [%rd61+-32];
	st.global.f64 	[%rd60+-32], %fd96;
	st.global.f64 	[%rd60+-24], %fd97;
	ld.local.v2.f64 	{%fd98, %fd99}, [%rd61+-16];
	st.global.f64 	[%rd60+-16], %fd98;
	st.global.f64 	[%rd60+-8], %fd99;
	ld.local.v2.f64 	{%fd100, %fd101}, [%rd61];
	st.global.f64 	[%rd60], %fd100;
	st.global.f64 	[%rd60+8], %fd101;
	ld.local.v2.f64 	{%fd102, %fd103}, [%rd61+16];
	st.global.f64 	[%rd60+16], %fd102;
	st.global.f64 	[%rd60+24], %fd103;
	ld.local.v2.f64 	{%fd104, %fd105}, [%rd61+32];
	st.global.f64 	[%rd60+32], %fd104;
	st.global.f64 	[%rd60+40], %fd105;
	ld.local.v2.f64 	{%fd106, %fd107}, [%rd61+48];
	st.global.f64 	[%rd60+48], %fd106;
	st.global.f64 	[%rd60+56], %fd107;
	add.s32 	%r37, %r37, 16;
	add.s64 	%rd61, %rd61, 128;
	add.s64 	%rd60, %rd60, 128;
	setp.ne.s32 	%p4, %r37, 0;
	mov.u32 	%r39, %r5;
	@%p4 bra 	$L__BB3_5;
$L__BB3_6:
	setp.eq.s32 	%p5, %r1, 0;
	@%p5 bra 	$L__BB3_16;
	add.s64 	%rd14, %rd1, %rd7;
	shl.b64 	%rd29, %rd6, 5;
	add.s64 	%rd15, %rd3, %rd29;
	setp.lt.u32 	%p6, %r2, 7;
	@%p6 bra 	$L__BB3_9;
	mul.wide.u32 	%rd30, %r39, 8;
	add.s64 	%rd31, %rd15, %rd30;
	ld.local.f64 	%fd108, [%rd31];
	add.s64 	%rd32, %rd14, %rd30;
	st.global.f64 	[%rd32], %fd108;
	ld.local.f64 	%fd109, [%rd31+8];
	st.global.f64 	[%rd32+8], %fd109;
	ld.local.f64 	%fd110, [%rd31+16];
	st.global.f64 	[%rd32+16], %fd110;
	ld.local.f64 	%fd111, [%rd31+24];
	st.global.f64 	[%rd32+24], %fd111;
	ld.local.f64 	%fd112, [%rd31+32];
	st.global.f64 	[%rd32+32], %fd112;
	ld.local.f64 	%fd113, [%rd31+40];
	st.global.f64 	[%rd32+40], %fd113;
	ld.local.f64 	%fd114, [%rd31+48];
	st.global.f64 	[%rd32+48], %fd114;
	ld.local.f64 	%fd115, [%rd31+56];
	st.global.f64 	[%rd32+56], %fd115;
	add.s32 	%r39, %r39, 8;
$L__BB3_9:
	setp.eq.s32 	%p7, %r3, 0;
	@%p7 bra 	$L__BB3_16;
	setp.lt.u32 	%p8, %r4, 3;
	@%p8 bra 	$L__BB3_12;
	mul.wide.u32 	%rd33, %r39, 8;
	add.s64 	%rd34, %rd15, %rd33;
	ld.local.f64 	%fd116, [%rd34];
	add.s64 	%rd35, %rd14, %rd33;
	st.global.f64 	[%rd35], %fd116;
	ld.local.f64 	%fd117, [%rd34+8];
	st.global.f64 	[%rd35+8], %fd117;
	ld.local.f64 	%fd118, [%rd34+16];
	st.global.f64 	[%rd35+16], %fd118;
	ld.local.f64 	%fd119, [%rd34+24];
	st.global.f64 	[%rd35+24], %fd119;
	add.s32 	%r39, %r39, 4;
$L__BB3_12:
	setp.eq.s32 	%p9, %r6, 0;
	@%p9 bra 	$L__BB3_16;
	setp.eq.s32 	%p10, %r6, 1;
	mul.wide.u32 	%rd36, %r39, 8;
	add.s64 	%rd16, %rd15, %rd36;
	ld.local.f64 	%fd120, [%rd16];
	add.s64 	%rd17, %rd14, %rd36;
	st.global.f64 	[%rd17], %fd120;
	@%p10 bra 	$L__BB3_16;
	setp.eq.s32 	%p11, %r6, 2;
	ld.local.f64 	%fd121, [%rd16+8];
	st.global.f64 	[%rd17+8], %fd121;
	@%p11 bra 	$L__BB3_16;
	ld.local.f64 	%fd122, [%rd16+16];
	st.global.f64 	[%rd17+16], %fd122;
$L__BB3_16:
	cvt.u32.u64 	%r33, %rd6;
	add.s32 	%r36, %r33, 1;
	setp.eq.s32 	%p12, %r36, %r29;
	@%p12 bra 	$L__BB3_29;
	bra.uni 	$L__BB3_3;
$L__BB3_17:
	setp.lt.s32 	%p13, %r29, 1;
	@%p13 bra 	$L__BB3_29;
	and.b32  	%r17, %r29, 7;
	setp.lt.u32 	%p14, %r29, 8;
	mov.b32 	%r43, 0;
	@%p14 bra 	$L__BB3_21;
	and.b32  	%r43, %r29, 2147483640;
	neg.s32 	%r41, %r43;
	shl.b64 	%rd18, %rd23, 3;
	mov.u64 	%rd63, %rd1;
$L__BB3_20:
	.pragma "nounroll";
	ld.local.v2.f64 	{%fd123, %fd124}, [%rd62+-384];
	st.global.f64 	[%rd63], %fd123;
	st.global.f64 	[%rd63+8], %fd124;
	ld.local.v2.f64 	{%fd125, %fd126}, [%rd62+-368];
	st.global.f64 	[%rd63+16], %fd125;
	st.global.f64 	[%rd63+24], %fd126;
	ld.local.v2.f64 	{%fd127, %fd128}, [%rd62+-352];
	st.global.f64 	[%rd63+32], %fd127;
	st.global.f64 	[%rd63+40], %fd128;
	ld.local.v2.f64 	{%fd129, %fd130}, [%rd62+-336];
	st.global.f64 	[%rd63+48], %fd129;
	st.global.f64 	[%rd63+56], %fd130;
	ld.local.v2.f64 	{%fd131, %fd132}, [%rd62+-320];
	st.global.f64 	[%rd63+64], %fd131;
	st.global.f64 	[%rd63+72], %fd132;
	ld.local.v2.f64 	{%fd133, %fd134}, [%rd62+-304];
	st.global.f64 	[%rd63+80], %fd133;
	st.global.f64 	[%rd63+88], %fd134;
	ld.local.v2.f64 	{%fd135, %fd136}, [%rd62+-288];
	add.s64 	%rd37, %rd63, %rd23;
	st.global.f64 	[%rd37], %fd135;
	st.global.f64 	[%rd37+8], %fd136;
	ld.local.v2.f64 	{%fd137, %fd138}, [%rd62+-272];
	st.global.f64 	[%rd37+16], %fd137;
	st.global.f64 	[%rd37+24], %fd138;
	ld.local.v2.f64 	{%fd139, %fd140}, [%rd62+-256];
	st.global.f64 	[%rd37+32], %fd139;
	st.global.f64 	[%rd37+40], %fd140;
	ld.local.v2.f64 	{%fd141, %fd142}, [%rd62+-240];
	st.global.f64 	[%rd37+48], %fd141;
	st.global.f64 	[%rd37+56], %fd142;
	ld.local.v2.f64 	{%fd143, %fd144}, [%rd62+-224];
	st.global.f64 	[%rd37+64], %fd143;
	st.global.f64 	[%rd37+72], %fd144;
	ld.local.v2.f64 	{%fd145, %fd146}, [%rd62+-208];
	st.global.f64 	[%rd37+80], %fd145;
	st.global.f64 	[%rd37+88], %fd146;
	ld.local.v2.f64 	{%fd147, %fd148}, [%rd62+-192];
	add.s64 	%rd38, %rd37, %rd23;
	st.global.f64 	[%rd38], %fd147;
	st.global.f64 	[%rd38+8], %fd148;
	ld.local.v2.f64 	{%fd149, %fd150}, [%rd62+-176];
	st.global.f64 	[%rd38+16], %fd149;
	st.global.f64 	[%rd38+24], %fd150;
	ld.local.v2.f64 	{%fd151, %fd152}, [%rd62+-160];
	st.global.f64 	[%rd38+32], %fd151;
	st.global.f64 	[%rd38+40], %fd152;
	ld.local.v2.f64 	{%fd153, %fd154}, [%rd62+-144];
	st.global.f64 	[%rd38+48], %fd153;
	st.global.f64 	[%rd38+56], %fd154;
	ld.local.v2.f64 	{%fd155, %fd156}, [%rd62+-128];
	st.global.f64 	[%rd38+64], %fd155;
	st.global.f64 	[%rd38+72], %fd156;
	ld.local.v2.f64 	{%fd157, %fd158}, [%rd62+-112];
	st.global.f64 	[%rd38+80], %fd157;
	st.global.f64 	[%rd38+88], %fd158;
	ld.local.v2.f64 	{%fd159, %fd160}, [%rd62+-96];
	add.s64 	%rd39, %rd38, %rd23;
	st.global.f64 	[%rd39], %fd159;
	st.global.f64 	[%rd39+8], %fd160;
	ld.local.v2.f64 	{%fd161, %fd162}, [%rd62+-80];
	st.global.f64 	[%rd39+16], %fd161;
	st.global.f64 	[%rd39+24], %fd162;
	ld.local.v2.f64 	{%fd163, %fd164}, [%rd62+-64];
	st.global.f64 	[%rd39+32], %fd163;
	st.global.f64 	[%rd39+40], %fd164;
	ld.local.v2.f64 	{%fd165, %fd166}, [%rd62+-48];
	st.global.f64 	[%rd39+48], %fd165;
	st.global.f64 	[%rd39+56], %fd166;
	ld.local.v2.f64 	{%fd167, %fd168}, [%rd62+-32];
	st.global.f64 	[%rd39+64], %fd167;
	st.global.f64 	[%rd39+72], %fd168;
	ld.local.v2.f64 	{%fd169, %fd170}, [%rd62+-16];
	st.global.f64 	[%rd39+80], %fd169;
	st.global.f64 	[%rd39+88], %fd170;
	ld.local.v2.f64 	{%fd171, %fd172}, [%rd62];
	add.s64 	%rd40, %rd39, %rd23;
	st.global.f64 	[%rd40], %fd171;
	st.global.f64 	[%rd40+8], %fd172;
	ld.local.v2.f64 	{%fd173, %fd174}, [%rd62+16];
	st.global.f64 	[%rd40+16], %fd173;
	st.global.f64 	[%rd40+24], %fd174;
	ld.local.v2.f64 	{%fd175, %fd176}, [%rd62+32];
	st.global.f64 	[%rd40+32], %fd175;
	st.global.f64 	[%rd40+40], %fd176;
	ld.local.v2.f64 	{%fd177, %fd178}, [%rd62+48];
	st.global.f64 	[%rd40+48], %fd177;
	st.global.f64 	[%rd40+56], %fd178;
	ld.local.v2.f64 	{%fd179, %fd180}, [%rd62+64];
	st.global.f64 	[%rd40+64], %fd179;
	st.global.f64 	[%rd40+72], %fd180;
	ld.local.v2.f64 	{%fd181, %fd182}, [%rd62+80];
	st.global.f64 	[%rd40+80], %fd181;
	st.global.f64 	[%rd40+88], %fd182;
	ld.local.v2.f64 	{%fd183, %fd184}, [%rd62+96];
	add.s64 	%rd41, %rd40, %rd23;
	st.global.f64 	[%rd41], %fd183;
	st.global.f64 	[%rd41+8], %fd184;
	ld.local.v2.f64 	{%fd185, %fd186}, [%rd62+112];
	st.global.f64 	[%rd41+16], %fd185;
	st.global.f64 	[%rd41+24], %fd186;
	ld.local.v2.f64 	{%fd187, %fd188}, [%rd62+128];
	st.global.f64 	[%rd41+32], %fd187;
	st.global.f64 	[%rd41+40], %fd188;
	ld.local.v2.f64 	{%fd189, %fd190}, [%rd62+144];
	st.global.f64 	[%rd41+48], %fd189;
	st.global.f64 	[%rd41+56], %fd190;
	ld.local.v2.f64 	{%fd191, %fd192}, [%rd62+160];
	st.global.f64 	[%rd41+64], %fd191;
	st.global.f64 	[%rd41+72], %fd192;
	ld.local.v2.f64 	{%fd193, %fd194}, [%rd62+176];
	st.global.f64 	[%rd41+80], %fd193;
	st.global.f64 	[%rd41+88], %fd194;
	ld.local.v2.f64 	{%fd195, %fd196}, [%rd62+192];
	add.s64 	%rd42, %rd41, %rd23;
	st.global.f64 	[%rd42], %fd195;
	st.global.f64 	[%rd42+8], %fd196;
	ld.local.v2.f64 	{%fd197, %fd198}, [%rd62+208];
	st.global.f64 	[%rd42+16], %fd197;
	st.global.f64 	[%rd42+24], %fd198;
	ld.local.v2.f64 	{%fd199, %fd200}, [%rd62+224];
	st.global.f64 	[%rd42+32], %fd199;
	st.global.f64 	[%rd42+40], %fd200;
	ld.local.v2.f64 	{%fd201, %fd202}, [%rd62+240];
	st.global.f64 	[%rd42+48], %fd201;
	st.global.f64 	[%rd42+56], %fd202;
	ld.local.v2.f64 	{%fd203, %fd204}, [%rd62+256];
	st.global.f64 	[%rd42+64], %fd203;
	st.global.f64 	[%rd42+72], %fd204;
	ld.local.v2.f64 	{%fd205, %fd206}, [%rd62+272];
	st.global.f64 	[%rd42+80], %fd205;
	st.global.f64 	[%rd42+88], %fd206;
	ld.local.v2.f64 	{%fd207, %fd208}, [%rd62+288];
	add.s64 	%rd43, %rd42, %rd23;
	st.global.f64 	[%rd43], %fd207;
	st.global.f64 	[%rd43+8], %fd208;
	ld.local.v2.f64 	{%fd209, %fd210}, [%rd62+304];
	st.global.f64 	[%rd43+16], %fd209;
	st.global.f64 	[%rd43+24], %fd210;
	ld.local.v2.f64 	{%fd211, %fd212}, [%rd62+320];
	st.global.f64 	[%rd43+32], %fd211;
	st.global.f64 	[%rd43+40], %fd212;
	ld.local.v2.f64 	{%fd213, %fd214}, [%rd62+336];
	st.global.f64 	[%rd43+48], %fd213;
	st.global.f64 	[%rd43+56], %fd214;
	ld.local.v2.f64 	{%fd215, %fd216}, [%rd62+352];
	st.global.f64 	[%rd43+64], %fd215;
	st.global.f64 	[%rd43+72], %fd216;
	ld.local.v2.f64 	{%fd217, %fd218}, [%rd62+368];
	st.global.f64 	[%rd43+80], %fd217;
	st.global.f64 	[%rd43+88], %fd218;
	add.s32 	%r41, %r41, 8;
	add.s64 	%rd63, %rd63, %rd18;
	add.s64 	%rd62, %rd62, 768;
	setp.ne.s32 	%p15, %r41, 0;
	@%p15 bra 	$L__BB3_20;
$L__BB3_21:
	setp.eq.s32 	%p16, %r17, 0;
	@%p16 bra 	$L__BB3_29;
	and.b32  	%r23, %r29, 3;
	setp.lt.u32 	%p17, %r17, 4;
	@%p17 bra 	$L__BB3_24;
	cvt.u64.u32 	%rd44, %r43;
	mad.lo.s64 	%rd45, %rd23, %rd44, %rd1;
	mul.wide.u32 	%rd46, %r43, 96;
	add.s64 	%rd47, %rd2, %rd46;
	ld.local.v2.f64 	{%fd219, %fd220}, [%rd47];
	st.global.f64 	[%rd45], %fd219;
	st.global.f64 	[%rd45+8], %fd220;
	ld.local.v2.f64 	{%fd221, %fd222}, [%rd47+16];
	st.global.f64 	[%rd45+16], %fd221;
	st.global.f64 	[%rd45+24], %fd222;
	ld.local.v2.f64 	{%fd223, %fd224}, [%rd47+32];
	st.global.f64 	[%rd45+32], %fd223;
	st.global.f64 	[%rd45+40], %fd224;
	ld.local.v2.f64 	{%fd225, %fd226}, [%rd47+48];
	st.global.f64 	[%rd45+48], %fd225;
	st.global.f64 	[%rd45+56], %fd226;
	ld.local.v2.f64 	{%fd227, %fd228}, [%rd47+64];
	st.global.f64 	[%rd45+64], %fd227;
	st.global.f64 	[%rd45+72], %fd228;
	ld.local.v2.f64 	{%fd229, %fd230}, [%rd47+80];
	st.global.f64 	[%rd45+80], %fd229;
	st.global.f64 	[%rd45+88], %fd230;
	add.s64 	%rd48, %rd45, %rd23;
	ld.local.v2.f64 	{%fd231, %fd232}, [%rd47+96];
	st.global.f64 	[%rd48], %fd231;
	st.global.f64 	[%rd48+8], %fd232;
	ld.local.v2.f64 	{%fd233, %fd234}, [%rd47+112];
	st.global.f64 	[%rd48+16], %fd233;
	st.global.f64 	[%rd48+24], %fd234;
	ld.local.v2.f64 	{%fd235, %fd236}, [%rd47+128];
	st.global.f64 	[%rd48+32], %fd235;
	st.global.f64 	[%rd48+40], %fd236;
	ld.local.v2.f64 	{%fd237, %fd238}, [%rd47+144];
	st.global.f64 	[%rd48+48], %fd237;
	st.global.f64 	[%rd48+56], %fd238;
	ld.local.v2.f64 	{%fd239, %fd240}, [%rd47+160];
	st.global.f64 	[%rd48+64], %fd239;
	st.global.f64 	[%rd48+72], %fd240;
	ld.local.v2.f64 	{%fd241, %fd242}, [%rd47+176];
	st.global.f64 	[%rd48+80], %fd241;
	st.global.f64 	[%rd48+88], %fd242;
	add.s64 	%rd49, %rd48, %rd23;
	ld.local.v2.f64 	{%fd243, %fd244}, [%rd47+192];
	st.global.f64 	[%rd49], %fd243;
	st.global.f64 	[%rd49+8], %fd244;
	ld.local.v2.f64 	{%fd245, %fd246}, [%rd47+208];
	st.global.f64 	[%rd49+16], %fd245;
	st.global.f64 	[%rd49+24], %fd246;
	ld.local.v2.f64 	{%fd247, %fd248}, [%rd47+224];
	st.global.f64 	[%rd49+32], %fd247;
	st.global.f64 	[%rd49+40], %fd248;
	ld.local.v2.f64 	{%fd249, %fd250}, [%rd47+240];
	st.global.f64 	[%rd49+48], %fd249;
	st.global.f64 	[%rd49+56], %fd250;
	ld.local.v2.f64 	{%fd251, %fd252}, [%rd47+256];
	st.global.f64 	[%rd49+64], %fd251;
	st.global.f64 	[%rd49+72], %fd252;
	ld.local.v2.f64 	{%fd253, %fd254}, [%rd47+272];
	st.global.f64 	[%rd49+80], %fd253;
	st.global.f64 	[%rd49+88], %fd254;
	add.s64 	%rd50, %rd49, %rd23;
	ld.local.v2.f64 	{%fd255, %fd256}, [%rd47+288];
	st.global.f64 	[%rd50], %fd255;
	st.global.f64 	[%rd50+8], %fd256;
	ld.local.v2.f64 	{%fd257, %fd258}, [%rd47+304];
	st.global.f64 	[%rd50+16], %fd257;
	st.global.f64 	[%rd50+24], %fd258;
	ld.local.v2.f64 	{%fd259, %fd260}, [%rd47+320];
	st.global.f64 	[%rd50+32], %fd259;
	st.global.f64 	[%rd50+40], %fd260;
	ld.local.v2.f64 	{%fd261, %fd262}, [%rd47+336];
	st.global.f64 	[%rd50+48], %fd261;
	st.global.f64 	[%rd50+56], %fd262;
	ld.local.v2.f64 	{%fd263, %fd264}, [%rd47+352];
	st.global.f64 	[%rd50+64], %fd263;
	st.global.f64 	[%rd50+72], %fd264;
	ld.local.v2.f64 	{%fd265, %fd266}, [%rd47+368];
	st.global.f64 	[%rd50+80], %fd265;
	st.global.f64 	[%rd50+88], %fd266;
	add.s32 	%r43, %r43, 4;
$L__BB3_24:
	setp.eq.s32 	%p18, %r23, 0;
	@%p18 bra 	$L__BB3_29;
	setp.eq.s32 	%p19, %r23, 1;
	@%p19 bra 	$L__BB3_27;
	cvt.u64.u32 	%rd51, %r43;
	mad.lo.s64 	%rd52, %rd23, %rd51, %rd1;
	mul.wide.u32 	%rd53, %r43, 96;
	add.s64 	%rd54, %rd2, %rd53;
	ld.local.v2.f64 	{%fd267, %fd268}, [%rd54];
	st.global.f64 	[%rd52], %fd267;
	st.global.f64 	[%rd52+8], %fd268;
	ld.local.v2.f64 	{%fd269, %fd270}, [%rd54+16];
	st.global.f64 	[%rd52+16], %fd269;
	st.global.f64 	[%rd52+24], %fd270;
	ld.local.v2.f64 	{%fd271, %fd272}, [%rd54+32];
	st.global.f64 	[%rd52+32], %fd271;
	st.global.f64 	[%rd52+40], %fd272;
	ld.local.v2.f64 	{%fd273, %fd274}, [%rd54+48];
	st.global.f64 	[%rd52+48], %fd273;
	st.global.f64 	[%rd52+56], %fd274;
	ld.local.v2.f64 	{%fd275, %fd276}, [%rd54+64];
	st.global.f64 	[%rd52+64], %fd275;
	st.global.f64 	[%rd52+72], %fd276;
	ld.local.v2.f64 	{%fd277, %fd278}, [%rd54+80];
	st.global.f64 	[%rd52+80], %fd277;
	st.global.f64 	[%rd52+88], %fd278;
	add.s64 	%rd55, %rd52, %rd23;
	ld.local.v2.f64 	{%fd279, %fd280}, [%rd54+96];
	st.global.f64 	[%rd55], %fd279;
	st.global.f64 	[%rd55+8], %fd280;
	ld.local.v2.f64 	{%fd281, %fd282}, [%rd54+112];
	st.global.f64 	[%rd55+16], %fd281;
	st.global.f64 	[%rd55+24], %fd282;
	ld.local.v2.f64 	{%fd283, %fd284}, [%rd54+128];
	st.global.f64 	[%rd55+32], %fd283;
	st.global.f64 	[%rd55+40], %fd284;
	ld.local.v2.f64 	{%fd285, %fd286}, [%rd54+144];
	st.global.f64 	[%rd55+48], %fd285;
	st.global.f64 	[%rd55+56], %fd286;
	ld.local.v2.f64 	{%fd287, %fd288}, [%rd54+160];
	st.global.f64 	[%rd55+64], %fd287;
	st.global.f64 	[%rd55+72], %fd288;
	ld.local.v2.f64 	{%fd289, %fd290}, [%rd54+176];
	st.global.f64 	[%rd55+80], %fd289;
	st.global.f64 	[%rd55+88], %fd290;
	add.s32 	%r43, %r43, 2;
$L__BB3_27:
	and.b32  	%r35, %r29, 1;
	setp.eq.b32 	%p20, %r35, 1;
	not.pred 	%p21, %p20;
	@%p21 bra 	$L__BB3_29;
	cvt.u64.u32 	%rd56, %r43;
	mad.lo.s64 	%rd57, %rd23, %rd56, %rd1;
	mul.wide.u32 	%rd58, %r43, 96;
	add.s64 	%rd59, %rd2, %rd58;
	ld.local.v2.f64 	{%fd291, %fd292}, [%rd59];
	st.global.f64 	[%rd57], %fd291;
	st.global.f64 	[%rd57+8], %fd292;
	ld.local.v2.f64 	{%fd293, %fd294}, [%rd59+16];
	st.global.f64 	[%rd57+16], %fd293;
	st.global.f64 	[%rd57+24], %fd294;
	ld.local.v2.f64 	{%fd295, %fd296}, [%rd59+32];
	st.global.f64 	[%rd57+32], %fd295;
	st.global.f64 	[%rd57+40], %fd296;
	ld.local.v2.f64 	{%fd297, %fd298}, [%rd59+48];
	st.global.f64 	[%rd57+48], %fd297;
	st.global.f64 	[%rd57+56], %fd298;
	ld.local.v2.f64 	{%fd299, %fd300}, [%rd59+64];
	st.global.f64 	[%rd57+64], %fd299;
	st.global.f64 	[%rd57+72], %fd300;
	ld.local.v2.f64 	{%fd301, %fd302}, [%rd59+80];
	st.global.f64 	[%rd57+80], %fd301;
	st.global.f64 	[%rd57+88], %fd302;
$L__BB3_29:
	ret;

}
	// .globl	_Z6fill3D14cudaPitchedPtriii
.visible .entry _Z6fill3D14cudaPitchedPtriii(
	.param .align 8 .b8 _Z6fill3D14cudaPitchedPtriii_param_0[32],
	.param .u32 _Z6fill3D14cudaPitchedPtriii_param_1,
	.param .u32 _Z6fill3D14cudaPitchedPtriii_param_2,
	.param .u32 _Z6fill3D14cudaPitchedPtriii_param_3
)
{


	ret;

}
	// .globl	_Z10fill3Dto2D14cudaPitchedPtriiiPdd
.visible .entry _Z10fill3Dto2D14cudaPitchedPtriiiPdd(
	.param .align 8 .b8 _Z10fill3Dto2D14cudaPitchedPtriiiPdd_param_0[32],
	.param .u32 _Z10fill3Dto2D14cudaPitchedPtriiiPdd_param_1,
	.param .u32 _Z10fill3Dto2D14cudaPitchedPtriiiPdd_param_2,
	.param .u32 _Z10fill3Dto2D14cudaPitchedPtriiiPdd_param_3,
	.param .u64 .ptr .align 1 _Z10fill3Dto2D14cudaPitchedPtriiiPdd_param_4,
	.param .f64 _Z10fill3Dto2D14cudaPitchedPtriiiPdd_param_5
)
{
	.reg .pred 	%p<13>;
	.reg .b32 	%r<33>;
	.reg .b64 	%rd<38>;
	.reg .b64 	%fd<95>;

	ld.param.u64 	%rd18, [_Z10fill3Dto2D14cudaPitchedPtriiiPdd_param_0+8];
	ld.param.u64 	%rd17, [_Z10fill3Dto2D14cudaPitchedPtriiiPdd_param_0];
	ld.param.u32 	%r17, [_Z10fill3Dto2D14cudaPitchedPtriiiPdd_param_1];
	ld.param.u32 	%r18, [_Z10fill3Dto2D14cudaPitchedPtriiiPdd_param_2];
	ld.param.u32 	%r19, [_Z10fill3Dto2D14cudaPitchedPtriiiPdd_param_3];
	ld.param.u64 	%rd21, [_Z10fill3Dto2D14cudaPitchedPtriiiPdd_param_4];
	ld.param.f64 	%fd1, [_Z10fill3Dto2D14cudaPitchedPtriiiPdd_param_5];
	cvta.to.global.u64 	%rd1, %rd21;
	min.s32 	%r20, %r19, %r18;
	min.s32 	%r21, %r20, %r17;
	setp.lt.s32 	%p1, %r21, 1;
	@%p1 bra 	$L__BB5_18;
	and.b32  	%r1, %r17, 15;
	and.b32  	%r2, %r17, 7;
	and.b32  	%r3, %r17, 2147483632;
	and.b32  	%r4, %r17, 3;
	neg.s32 	%r5, %r3;
	cvt.s64.s32 	%rd22, %r18;
	mul.lo.s64 	%rd3, %rd18, %rd22;
	mov.b32 	%r27, 0;
$L__BB5_2:
	cvt.u64.u32 	%rd23, %r27;
	mul.lo.s64 	%rd4, %rd3, %rd23;
	mov.b32 	%r28, 0;
$L__BB5_3:
	setp.lt.u32 	%p2, %r17, 16;
	cvt.u64.u32 	%rd24, %r28;
	mul.lo.s64 	%rd5, %rd18, %rd24;
	add.s64 	%rd6, %rd5, %rd4;
	mov.b32 	%r31, 0;
	@%p2 bra 	$L__BB5_6;
	cvta.to.global.u64 	%rd25, %rd17;
	add.s64 	%rd26, %rd25, %rd6;
	add.s64 	%rd37, %rd26, 64;
	add.s64 	%rd27, %rd1, %rd5;
	add.s64 	%rd36, %rd27, 64;
	mov.u32 	%r29, %r5;
$L__BB5_5:
	.pragma "nounroll";
	ld.global.f64 	%fd2, [%rd37+-64];
	abs.f64 	%fd3, %fd2;
	mul.f64 	%fd4, %fd1, %fd3;
	st.global.f64 	[%rd36+-64], %fd4;
	ld.global.f64 	%fd5, [%rd37+-56];
	abs.f64 	%fd6, %fd5;
	mul.f64 	%fd7, %fd1, %fd6;
	st.global.f64 	[%rd36+-56], %fd7;
	ld.global.f64 	%fd8, [%rd37+-48];
	abs.f64 	%fd9, %fd8;
	mul.f64 	%fd10, %fd1, %fd9;
	st.global.f64 	[%rd36+-48], %fd10;
	ld.global.f64 	%fd11, [%rd37+-40];
	abs.f64 	%fd12, %fd11;
	mul.f64 	%fd13, %fd1, %fd12;
	st.global.f64 	[%rd36+-40], %fd13;
	ld.global.f64 	%fd14, [%rd37+-32];
	abs.f64 	%fd15, %fd14;
	mul.f64 	%fd16, %fd1, %fd15;
	st.global.f64 	[%rd36+-32], %fd16;
	ld.global.f64 	%fd17, [%rd37+-24];
	abs.f64 	%fd18, %fd17;
	mul.f64 	%fd19, %fd1, %fd18;
	st.global.f64 	[%rd36+-24], %fd19;
	ld.global.f64 	%fd20, [%rd37+-16];
	abs.f64 	%fd21, %fd20;
	mul.f64 	%fd22, %fd1, %fd21;
	st.global.f64 	[%rd36+-16], %fd22;
	ld.global.f64 	%fd23, [%rd37+-8];
	abs.f64 	%fd24, %fd23;
	mul.f64 	%fd25, %fd1, %fd24;
	st.global.f64 	[%rd36+-8], %fd25;
	ld.global.f64 	%fd26, [%rd37];
	abs.f64 	%fd27, %fd26;
	mul.f64 	%fd28, %fd1, %fd27;
	st.global.f64 	[%rd36], %fd28;
	ld.global.f64 	%fd29, [%rd37+8];
	abs.f64 	%fd30, %fd29;
	mul.f64 	%fd31, %fd1, %fd30;
	st.global.f64 	[%rd36+8], %fd31;
	ld.global.f64 	%fd32, [%rd37+16];
	abs.f64 	%fd33, %fd32;
	mul.f64 	%fd34, %fd1, %fd33;
	st.global.f64 	[%rd36+16], %fd34;
	ld.global.f64 	%fd35, [%rd37+24];
	abs.f64 	%fd36, %fd35;
	mul.f64 	%fd37, %fd1, %fd36;
	st.global.f64 	[%rd36+24], %fd37;
	ld.global.f64 	%fd38, [%rd37+32];
	abs.f64 	%fd39, %fd38;
	mul.f64 	%fd40, %fd1, %fd39;
	st.global.f64 	[%rd36+32], %fd40;
	ld.global.f64 	%fd41, [%rd37+40];
	abs.f64 	%fd42, %fd41;
	mul.f64 	%fd43, %fd1, %fd42;
	st.global.f64 	[%rd36+40], %fd43;
	ld.global.f64 	%fd44, [%rd37+48];
	abs.f64 	%fd45, %fd44;
	mul.f64 	%fd46, %fd1, %fd45;
	st.global.f64 	[%rd36+48], %fd46;
	ld.global.f64 	%fd47, [%rd37+56];
	abs.f64 	%fd48, %fd47;
	mul.f64 	%fd49, %fd1, %fd48;
	st.global.f64 	[%rd36+56], %fd49;
	add.s32 	%r29, %r29, 16;
	add.s64 	%rd37, %rd37, 128;
	add.s64 	%rd36, %rd36, 128;
	setp.ne.s32 	%p3, %r29, 0;
	mov.u32 	%r31, %r3;
	@%p3 bra 	$L__BB5_5;
$L__BB5_6:
	setp.eq.s32 	%p4, %r1, 0;
	@%p4 bra 	$L__BB5_16;
	cvta.to.global.u64 	%rd28, %rd17;
	add.s64 	%rd13, %rd28, %rd6;
	add.s64 	%rd14, %rd1, %rd5;
	add.s32 	%r25, %r1, -1;
	setp.lt.u32 	%p5, %r25, 7;
	@%p5 bra 	$L__BB5_9;
	mul.wide.u32 	%rd29, %r31, 8;
	add.s64 	%rd30, %rd13, %rd29;
	ld.global.f64 	%fd50, [%rd30];
	abs.f64 	%fd51, %fd50;
	mul.f64 	%fd52, %fd1, %fd51;
	add.s64 	%rd31, %rd14, %rd29;
	st.global.f64 	[%rd31], %fd52;
	ld.global.f64 	%fd53, [%rd30+8];
	abs.f64 	%fd54, %fd53;
	mul.f64 	%fd55, %fd1, %fd54;
	st.global.f64 	[%rd31+8], %fd55;
	ld.global.f64 	%fd56, [%rd30+16];
	abs.f64 	%fd57, %fd56;
	mul.f64 	%fd58, %fd1, %fd57;
	st.global.f64 	[%rd31+16], %fd58;
	ld.global.f64 	%fd59, [%rd30+24];
	abs.f64 	%fd60, %fd59;
	mul.f64 	%fd61, %fd1, %fd60;
	st.global.f64 	[%rd31+24], %fd61;
	ld.global.f64 	%fd62, [%rd30+32];
	abs.f64 	%fd63, %fd62;
	mul.f64 	%fd64, %fd1, %fd63;
	st.global.f64 	[%rd31+32], %fd64;
	ld.global.f64 	%fd65, [%rd30+40];
	abs.f64 	%fd66, %fd65;
	mul.f64 	%fd67, %fd1, %fd66;
	st.global.f64 	[%rd31+40], %fd67;
	ld.global.f64 	%fd68, [%rd30+48];
	abs.f64 	%fd69, %fd68;
	mul.f64 	%fd70, %fd1, %fd69;
	st.global.f64 	[%rd31+48], %fd70;
	ld.global.f64 	%fd71, [%rd30+56];
	abs.f64 	%fd72, %fd71;
	mul.f64 	%fd73, %fd1, %fd72;
	st.global.f64 	[%rd31+56], %fd73;
	add.s32 	%r31, %r31, 8;
$L__BB5_9:
	setp.eq.s32 	%p6, %r2, 0;
	@%p6 bra 	$L__BB5_16;
	add.s32 	%r26, %r2, -1;
	setp.lt.u32 	%p7, %r26, 3;
	@%p7 bra 	$L__BB5_12;
	mul.wide.u32 	%rd32, %r31, 8;
	add.s64 	%rd33, %rd13, %rd32;
	ld.global.f64 	%fd74, [%rd33];
	abs.f64 	%fd75, %fd74;
	mul.f64 	%fd76, %fd1, %fd75;
	add.s64 	%rd34, %rd14, %rd32;
	st.global.f64 	[%rd34], %fd76;
	ld.global.f64 	%fd77, [%rd33+8];
	abs.f64 	%fd78, %fd77;
	mul.f64 	%fd79, %fd1, %fd78;
	st.global.f64 	[%rd34+8], %fd79;
	ld.global.f64 	%fd80, [%rd33+16];
	abs.f64 	%fd81, %fd80;
	mul.f64 	%fd82, %fd1, %fd81;
	st.global.f64 	[%rd34+16], %fd82;
	ld.global.f64 	%fd83, [%rd33+24];
	abs.f64 	%fd84, %fd83;
	mul.f64 	%fd85, %fd1, %fd84;
	st.global.f64 	[%rd34+24], %fd85;
	add.s32 	%r31, %r31, 4;
$L__BB5_12:
	setp.eq.s32 	%p8, %r4, 0;
	@%p8 bra 	$L__BB5_16;
	setp.eq.s32 	%p9, %r4, 1;
	mul.wide.u32 	%rd35, %r31, 8;
	add.s64 	%rd15, %rd13, %rd35;
	ld.global.f64 	%fd86, [%rd15];
	abs.f64 	%fd87, %fd86;
	mul.f64 	%fd88, %fd1, %fd87;
	add.s64 	%rd16, %rd14, %rd35;
	st.global.f64 	[%rd16], %fd88;
	@%p9 bra 	$L__BB5_16;
	setp.eq.s32 	%p10, %r4, 2;
	ld.global.f64 	%fd89, [%rd15+8];
	abs.f64 	%fd90, %fd89;
	mul.f64 	%fd91, %fd1, %fd90;
	st.global.f64 	[%rd16+8], %fd91;
	@%p10 bra 	$L__BB5_16;
	ld.global.f64 	%fd92, [%rd15+16];
	abs.f64 	%fd93, %fd92;
	mul.f64 	%fd94, %fd1, %fd93;
	st.global.f64 	[%rd16+16], %fd94;
$L__BB5_16:
	add.s32 	%r28, %r28, 1;
	setp.ne.s32 	%p11, %r28, %r18;
	@%p11 bra 	$L__BB5_3;
	add.s32 	%r27, %r27, 1;
	setp.ne.s32 	%p12, %r27, %r19;
	@%p12 bra 	$L__BB5_2;
$L__BB5_18:
	ret;

}
	// .globl	_Z5func114cudaPitchedPtriiiPdS0_d
.visible .entry _Z5func114cudaPitchedPtriiiPdS0_d(
	.param .align 8 .b8 _Z5func114cudaPitchedPtriiiPdS0_d_param_0[32],
	.param .u32 _Z5func114cudaPitchedPtriiiPdS0_d_param_1,
	.param .u32 _Z5func114cudaPitchedPtriiiPdS0_d_param_2,
	.param .u32 _Z5func114cudaPitchedPtriiiPdS0_d_param_3,
	.param .u64 .ptr .align 1 _Z5func114cudaPitchedPtriiiPdS0_d_param_4,
	.param .u64 .ptr .align 1 _Z5func114cudaPitchedPtriiiPdS0_d_param_5,
	.param .f64 _Z5func114cudaPitchedPtriiiPdS0_d_param_6
)
{
	.reg .pred 	%p<11>;
	.reg .b32 	%r<32>;
	.reg .b64 	%rd<48>;
	.reg .b64 	%fd<92>;

	ld.param.u64 	%rd24, [_Z5func114cudaPitchedPtriiiPdS0_d_param_0+8];
	ld.param.u64 	%rd23, [_Z5func114cudaPitchedPtriiiPdS0_d_param_0];
	ld.param.u32 	%r18, [_Z5func114cudaPitchedPtriiiPdS0_d_param_1];
	ld.param.u32 	%r19, [_Z5func114cudaPitchedPtriiiPdS0_d_param_2];
	ld.param.u32 	%r20, [_Z5func114cudaPitchedPtriiiPdS0_d_param_3];
	ld.param.u64 	%rd27, [_Z5func114cudaPitchedPtriiiPdS0_d_param_4];
	ld.param.u64 	%rd28, [_Z5func114cudaPitchedPtriiiPdS0_d_param_5];
	ld.param.f64 	%fd1, [_Z5func114cudaPitchedPtriiiPdS0_d_param_6];
	cvta.to.global.u64 	%rd1, %rd28;
	cvta.to.global.u64 	%rd2, %rd27;
	cvta.to.global.u64 	%rd3, %rd23;
	min.s32 	%r21, %r20, %r19;
	min.s32 	%r22, %r21, %r18;
	setp.lt.s32 	%p1, %r22, 1;
	@%p1 bra 	$L__BB6_16;
	and.b32  	%r1, %r18, 7;
	add.s32 	%r2, %r1, -1;
	and.b32  	%r3, %r18, 3;
	and.b32  	%r4, %r18, 2147483640;
	and.b32  	%r5, %r18, 1;
	neg.s32 	%r6, %r4;
	add.s64 	%rd5, %rd2, 32;
	add.s64 	%rd6, %rd1, 32;
	cvt.s64.s32 	%rd29, %r19;
	mul.lo.s64 	%rd7, %rd24, %rd29;
	mov.b32 	%r26, 0;
$L__BB6_2:
	cvt.u64.u32 	%rd30, %r26;
	mul.lo.s64 	%rd8, %rd7, %rd30;
	mov.b32 	%r27, 0;
$L__BB6_3:
	setp.lt.u32 	%p2, %r18, 8;
	cvt.u64.u32 	%rd31, %r27;
	mul.lo.s64 	%rd9, %rd24, %rd31;
	add.s64 	%rd10, %rd9, %rd8;
	mov.b32 	%r30, 0;
	@%p2 bra 	$L__BB6_6;
	add.s64 	%rd47, %rd5, %rd9;
	add.s64 	%rd32, %rd3, %rd10;
	add.s64 	%rd46, %rd32, 32;
	add.s64 	%rd45, %rd6, %rd9;
	mov.u32 	%r28, %r6;
$L__BB6_5:
	.pragma "nounroll";
	ld.global.f64 	%fd2, [%rd47+-32];
	add.f64 	%fd3, %fd2, %fd2;
	mul.f64 	%fd4, %fd1, %fd3;
	ld.global.f64 	%fd5, [%rd46+-32];
	mul.f64 	%fd6, %fd5, %fd4;
	sub.f64 	%fd7, %fd6, %fd2;
	st.global.f64 	[%rd45+-32], %fd7;
	ld.global.f64 	%fd8, [%rd47+-24];
	add.f64 	%fd9, %fd8, %fd8;
	mul.f64 	%fd10, %fd1, %fd9;
	ld.global.f64 	%fd11, [%rd46+-24];
	mul.f64 	%fd12, %fd11, %fd10;
	sub.f64 	%fd13, %fd12, %fd8;
	st.global.f64 	[%rd45+-24], %fd13;
	ld.global.f64 	%fd14, [%rd47+-16];
	add.f64 	%fd15, %fd14, %fd14;
	mul.f64 	%fd16, %fd1, %fd15;
	ld.global.f64 	%fd17, [%rd46+-16];
	mul.f64 	%fd18, %fd17, %fd16;
	sub.f64 	%fd19, %fd18, %fd14;
	st.global.f64 	[%rd45+-16], %fd19;
	ld.global.f64 	%fd20, [%rd47+-8];
	add.f64 	%fd21, %fd20, %fd20;
	mul.f64 	%fd22, %fd1, %fd21;
	ld.global.f64 	%fd23, [%rd46+-8];
	mul.f64 	%fd24, %fd23, %fd22;
	sub.f64 	%fd25, %fd24, %fd20;
	st.global.f64 	[%rd45+-8], %fd25;
	ld.global.f64 	%fd26, [%rd47];
	add.f64 	%fd27, %fd26, %fd26;
	mul.f64 	%fd28, %fd1, %fd27;
	ld.global.f64 	%fd29, [%rd46];
	mul.f64 	%fd30, %fd29, %fd28;
	sub.f64 	%fd31, %fd30, %fd26;
	st.global.f64 	[%rd45], %fd31;
	ld.global.f64 	%fd32, [%rd47+8];
	add.f64 	%fd33, %fd32, %fd32;
	mul.f64 	%fd34, %fd1, %fd33;
	ld.global.f64 	%fd35, [%rd46+8];
	mul.f64 	%fd36, %fd35, %fd34;
	sub.f64 	%fd37, %fd36, %fd32;
	st.global.f64 	[%rd45+8], %fd37;
	ld.global.f64 	%fd38, [%rd47+16];
	add.f64 	%fd39, %fd38, %fd38;
	mul.f64 	%fd40, %fd1, %fd39;
	ld.global.f64 	%fd41, [%rd46+16];
	mul.f64 	%fd42, %fd41, %fd40;
	sub.f64 	%fd43, %fd42, %fd38;
	st.global.f64 	[%rd45+16], %fd43;
	ld.global.f64 	%fd44, [%rd47+24];
	add.f64 	%fd45, %fd44, %fd44;
	mul.f64 	%fd46, %fd1, %fd45;
	ld.global.f64 	%fd47, [%rd46+24];
	mul.f64 	%fd48, %fd47, %fd46;
	sub.f64 	%fd49, %fd48, %fd44;
	st.global.f64 	[%rd45+24], %fd49;
	add.s32 	%r28, %r28, 8;
	add.s64 	%rd47, %rd47, 64;
	add.s64 	%rd46, %rd46, 64;
	add.s64 	%rd45, %rd45, 64;
	setp.ne.s32 	%p3, %r28, 0;
	mov.u32 	%r30, %r4;
	@%p3 bra 	$L__BB6_5;
$L__BB6_6:
	setp.eq.s32 	%p4, %r1, 0;
	@%p4 bra 	$L__BB6_14;
	add.s64 	%rd20, %rd3, %rd10;
	add.s64 	%rd21, %rd2, %rd9;
	add.s64 	%rd22, %rd1, %rd9;
	setp.lt.u32 	%p5, %r2, 3;
	@%p5 bra 	$L__BB6_9;
	mul.wide.u32 	%rd33, %r30, 8;
	add.s64 	%rd34, %rd21, %rd33;
	ld.global.f64 	%fd50, [%rd34];
	add.f64 	%fd51, %fd50, %fd50;
	mul.f64 	%fd52, %fd1, %fd51;
	add.s64 	%rd35, %rd20, %rd33;
	ld.global.f64 	%fd53, [%rd35];
	mul.f64 	%fd54, %fd53, %fd52;
	sub.f64 	%fd55, %fd54, %fd50;
	add.s64 	%rd36, %rd22, %rd33;
	st.global.f64 	[%rd36], %fd55;
	ld.global.f64 	%fd56, [%rd34+8];
	add.f64 	%fd57, %fd56, %fd56;
	mul.f64 	%fd58, %fd1, %fd57;
	ld.global.f64 	%fd59, [%rd35+8];
	mul.f64 	%fd60, %fd59, %fd58;
	sub.f64 	%fd61, %fd60, %fd56;
	st.global.f64 	[%rd36+8], %fd61;
	ld.global.f64 	%fd62, [%rd34+16];
	add.f64 	%fd63, %fd62, %fd62;
	mul.f64 	%fd64, %fd1, %fd63;
	ld.global.f64 	%fd65, [%rd35+16];
	mul.f64 	%fd66, %fd65, %fd64;
	sub.f64 	%fd67, %fd66, %fd62;
	st.global.f64 	[%rd36+16], %fd67;
	ld.global.f64 	%fd68, [%rd34+24];
	add.f64 	%fd69, %fd68, %fd68;
	mul.f64 	%fd70, %fd1, %fd69;
	ld.global.f64 	%fd71, [%rd35+24];
	mul.f64 	%fd72, %fd71, %fd70;
	sub.f64 	%fd73, %fd72, %fd68;
	st.global.f64 	[%rd36+24], %fd73;
	add.s32 	%r30, %r30, 4;
$L__BB6_9:
	setp.eq.s32 	%p6, %r3, 0;
	@%p6 bra 	$L__BB6_14;
	setp.eq.s32 	%p7, %r3, 1;
	@%p7 bra 	$L__BB6_12;
	mul.wide.u32 	%rd37, %r30, 8;
	add.s64 	%rd38, %rd21, %rd37;
	ld.global.f64 	%fd74, [%rd38];
	add.f64 	%fd75, %fd74, %fd74;
	mul.f64 	%fd76, %fd1, %fd75;
	add.s64 	%rd39, %rd20, %rd37;
	ld.global.f64 	%fd77, [%rd39];
	mul.f64 	%fd78, %fd77, %fd76;
	sub.f64 	%fd79, %fd78, %fd74;
	add.s64 	%rd40, %rd22, %rd37;
	st.global.f64 	[%rd40], %fd79;
	ld.global.f64 	%fd80, [%rd38+8];
	add.f64 	%fd81, %fd80, %fd80;
	mul.f64 	%fd82, %fd1, %fd81;
	ld.global.f64 	%fd83, [%rd39+8];
	mul.f64 	%fd84, %fd83, %fd82;
	sub.f64 	%fd85, %fd84, %fd80;
	st.global.f64 	[%rd40+8], %fd85;
	add.s32 	%r30, %r30, 2;
$L__BB6_12:
	setp.eq.s32 	%p8, %r5, 0;
	@%p8 bra 	$L__BB6_14;
	mul.wide.u32 	%rd41, %r30, 8;
	add.s64 	%rd42, %rd21, %rd41;
	ld.global.f64 	%fd86, [%rd42];
	add.f64 	%fd87, %fd86, %fd86;
	mul.f64 	%fd88, %fd1, %fd87;
	add.s64 	%rd43, %rd20, %rd41;
	ld.global.f64 	%fd89, [%rd43];
	mul.f64 	%fd90, %fd89, %fd88;
	sub.f64 	%fd91, %fd90, %fd86;
	add.s64 	%rd44, %rd22, %rd41;
	st.global.f64 	[%rd44], %fd91;
$L__BB6_14:
	add.s32 	%r27, %r27, 1;
	setp.ne.s32 	%p9, %r27, %r19;
	@%p9 bra 	$L__BB6_3;
	add.s32 	%r26, %r26, 1;
	setp.ne.s32 	%p10, %r26, %r20;
	@%p10 bra 	$L__BB6_2;
$L__BB6_16:
	ret;

}
	// .globl	_Z5func214cudaPitchedPtriiiPdS0_d
.visible .entry _Z5func214cudaPitchedPtriiiPdS0_d(
	.param .align 8 .b8 _Z5func214cudaPitchedPtriiiPdS0_d_param_0[32],
	.param .u32 _Z5func214cudaPitchedPtriiiPdS0_d_param_1,
	.param .u32 _Z5func214cudaPitchedPtriiiPdS0_d_param_2,
	.param .u32 _Z5func214cudaPitchedPtriiiPdS0_d_param_3,
	.param .u64 .ptr .align 1 _Z5func214cudaPitchedPtriiiPdS0_d_param_4,
	.param .u64 .ptr .align 1 _Z5func214cudaPitchedPtriiiPdS0_d_param_5,
	.param .f64 _Z5func214cudaPitchedPtriiiPdS0_d_param_6
)
{
	.reg .pred 	%p<13>;
	.reg .b32 	%r<33>;
	.reg .b64 	%rd<48>;
	.reg .b64 	%fd<94>;

	ld.param.u64 	%rd25, [_Z5func214cudaPitchedPtriiiPdS0_d_param_0+8];
	ld.param.u64 	%rd24, [_Z5func214cudaPitchedPtriiiPdS0_d_param_0];
	ld.param.u32 	%r18, [_Z5func214cudaPitchedPtriiiPdS0_d_param_1];
	ld.param.u32 	%r19, [_Z5func214cudaPitchedPtriiiPdS0_d_param_2];
	ld.param.u32 	%r20, [_Z5func214cudaPitchedPtriiiPdS0_d_param_3];
	ld.param.u64 	%rd28, [_Z5func214cudaPitchedPtriiiPdS0_d_param_4];
	ld.param.u64 	%rd29, [_Z5func214cudaPitchedPtriiiPdS0_d_param_5];
	cvta.to.global.u64 	%rd1, %rd28;
	cvta.to.global.u64 	%rd2, %rd29;
	cvta.to.global.u64 	%rd3, %rd24;
	min.s32 	%r21, %r20, %r19;
	min.s32 	%r22, %r21, %r18;
	setp.lt.s32 	%p1, %r22, 1;
	@%p1 bra 	$L__BB7_18;
	and.b32  	%r1, %r18, 15;
	add.s32 	%r2, %r1, -1;
	and.b32  	%r3, %r18, 7;
	and.b32  	%r4, %r18, 2147483632;
	and.b32  	%r5, %r18, 3;
	neg.s32 	%r6, %r4;
	cvt.s64.s32 	%rd30, %r19;
	mul.lo.s64 	%rd5, %rd25, %rd30;
	mov.b32 	%r27, 0;
$L__BB7_2:
	cvt.u64.u32 	%rd31, %r27;
	mul.lo.s64 	%rd6, %rd5, %rd31;
	mov.b32 	%r28, 0;
$L__BB7_3:
	setp.lt.u32 	%p2, %r18, 16;
	cvt.u64.u32 	%rd32, %r28;
	mul.lo.s64 	%rd7, %rd25, %rd32;
	add.s64 	%rd8, %rd7, %rd6;
	mov.b32 	%r31, 0;
	@%p2 bra 	$L__BB7_6;
	add.s64 	%rd33, %rd3, %rd8;
	add.s64 	%rd47, %rd33, 64;
	add.s64 	%rd34, %rd2, %rd7;
	add.s64 	%rd46, %rd34, 64;
	add.s64 	%rd35, %rd1, %rd7;
	add.s64 	%rd45, %rd35, 64;
	mov.u32 	%r29, %r6;
$L__BB7_5:
	.pragma "nounroll";
	ld.global.f64 	%fd1, [%rd47+-64];
	ld.global.f64 	%fd2, [%rd46+-64];
	add.f64 	%fd3, %fd1, %fd2;
	st.global.f64 	[%rd45+-64], %fd3;
	ld.global.f64 	%fd4, [%rd47+-56];
	ld.global.f64 	%fd5, [%rd46+-56];
	add.f64 	%fd6, %fd4, %fd5;
	st.global.f64 	[%rd45+-56], %fd6;
	ld.global.f64 	%fd7, [%rd47+-48];
	ld.global.f64 	%fd8, [%rd46+-48];
	add.f64 	%fd9, %fd7, %fd8;
	st.global.f64 	[%rd45+-48], %fd9;
	ld.global.f64 	%fd10, [%rd47+-40];
	ld.global.f64 	%fd11, [%rd46+-40];
	add.f64 	%fd12, %fd10, %fd11;
	st.global.f64 	[%rd45+-40], %fd12;
	ld.global.f64 	%fd13, [%rd47+-32];
	ld.global.f64 	%fd14, [%rd46+-32];
	add.f64 	%fd15, %fd13, %fd14;
	st.global.f64 	[%rd45+-32], %fd15;
	ld.global.f64 	%fd16, [%rd47+-24];
	ld.global.f64 	%fd17, [%rd46+-24];
	add.f64 	%fd18, %fd16, %fd17;
	st.global.f64 	[%rd45+-24], %fd18;
	ld.global.f64 	%fd19, [%rd47+-16];
	ld.global.f64 	%fd20, [%rd46+-16];
	add.f64 	%fd21, %fd19, %fd20;
	st.global.f64 	[%rd45+-16], %fd21;
	ld.global.f64 	%fd22, [%rd47+-8];
	ld.global.f64 	%fd23, [%rd46+-8];
	add.f64 	%fd24, %fd22, %fd23;
	st.global.f64 	[%rd45+-8], %fd24;
	ld.global.f64 	%fd25, [%rd47];
	ld.global.f64 	%fd26, [%rd46];
	add.f64 	%fd27, %fd25, %fd26;
	st.global.f64 	[%rd45], %fd27;
	ld.global.f64 	%fd28, [%rd47+8];
	ld.global.f64 	%fd29, [%rd46+8];
	add.f64 	%fd30, %fd28, %fd29;
	st.global.f64 	[%rd45+8], %fd30;
	ld.global.f64 	%fd31, [%rd47+16];
	ld.global.f64 	%fd32, [%rd46+16];
	add.f64 	%fd33, %fd31, %fd32;
	st.global.f64 	[%rd45+16], %fd33;
	ld.global.f64 	%fd34, [%rd47+24];
	ld.global.f64 	%fd35, [%rd46+24];
	add.f64 	%fd36, %fd34, %fd35;
	st.global.f64 	[%rd45+24], %fd36;
	ld.global.f64 	%fd37, [%rd47+32];
	ld.global.f64 	%fd38, [%rd46+32];
	add.f64 	%fd39, %fd37, %fd38;
	st.global.f64 	[%rd45+32], %fd39;
	ld.global.f64 	%fd40, [%rd47+40];
	ld.global.f64 	%fd41, [%rd46+40];
	add.f64 	%fd42, %fd40, %fd41;
	st.global.f64 	[%rd45+40], %fd42;
	ld.global.f64 	%fd43, [%rd47+48];
	ld.global.f64 	%fd44, [%rd46+48];
	add.f64 	%fd45, %fd43, %fd44;
	st.global.f64 	[%rd45+48], %fd45;
	ld.global.f64 	%fd46, [%rd47+56];
	ld.global.f64 	%fd47, [%rd46+56];
	add.f64 	%fd48, %fd46, %fd47;
	st.global.f64 	[%rd45+56], %fd48;
	add.s32 	%r29, %r29, 16;
	add.s64 	%rd47, %rd47, 128;
	add.s64 	%rd46, %rd46, 128;
	add.s64 	%rd45, %rd45, 128;
	setp.ne.s32 	%p3, %r29, 0;
	mov.u32 	%r31, %r4;
	@%p3 bra 	$L__BB7_5;
$L__BB7_6:
	setp.eq.s32 	%p4, %r1, 0;
	@%p4 bra 	$L__BB7_16;
	add.s64 	%rd18, %rd3, %rd8;
	add.s64 	%rd19, %rd1, %rd7;
	add.s64 	%rd20, %rd2, %rd7;
	setp.lt.u32 	%p5, %r2, 7;
	@%p5 bra 	$L__BB7_9;
	mul.wide.u32 	%rd36, %r31, 8;
	add.s64 	%rd37, %rd18, %rd36;
	ld.global.f64 	%fd49, [%rd37];
	add.s64 	%rd38, %rd20, %rd36;
	ld.global.f64 	%fd50, [%rd38];
	add.f64 	%fd51, %fd49, %fd50;
	add.s64 	%rd39, %rd19, %rd36;
	st.global.f64 	[%rd39], %fd51;
	ld.global.f64 	%fd52, [%rd37+8];
	ld.global.f64 	%fd53, [%rd38+8];
	add.f64 	%fd54, %fd52, %fd53;
	st.global.f64 	[%rd39+8], %fd54;
	ld.global.f64 	%fd55, [%rd37+16];
	ld.global.f64 	%fd56, [%rd38+16];
	add.f64 	%fd57, %fd55, %fd56;
	st.global.f64 	[%rd39+16], %fd57;
	ld.global.f64 	%fd58, [%rd37+24];
	ld.global.f64 	%fd59, [%rd38+24];
	add.f64 	%fd60, %fd58, %fd59;
	st.global.f64 	[%rd39+24], %fd60;
	ld.global.f64 	%fd61, [%rd37+32];
	ld.global.f64 	%fd62, [%rd38+32];
	add.f64 	%fd63, %fd61, %fd62;
	st.global.f64 	[%rd39+32], %fd63;
	ld.global.f64 	%fd64, [%rd37+40];
	ld.global.f64 	%fd65, [%rd38+40];
	add.f64 	%fd66, %fd64, %fd65;
	st.global.f64 	[%rd39+40], %fd66;
	ld.global.f64 	%fd67, [%rd37+48];
	ld.global.f64 	%fd68, [%rd38+48];
	add.f64 	%fd69, %fd67, %fd68;
	st.global.f64 	[%rd39+48], %fd69;
	ld.global.f64 	%fd70, [%rd37+56];
	ld.global.f64 	%fd71, [%rd38+56];
	add.f64 	%fd72, %fd70, %fd71;
	st.global.f64 	[%rd39+56], %fd72;
	add.s32 	%r31, %r31, 8;
$L__BB7_9:
	setp.eq.s32 	%p6, %r3, 0;
	@%p6 bra 	$L__BB7_16;
	add.s32 	%r26, %r3, -1;
	setp.lt.u32 	%p7, %r26, 3;
	@%p7 bra 	$L__BB7_12;
	mul.wide.u32 	%rd40, %r31, 8;
	add.s64 	%rd41, %rd18, %rd40;
	ld.global.f64 	%fd73, [%rd41];
	add.s64 	%rd42, %rd20, %rd40;
	ld.global.f64 	%fd74, [%rd42];
	add.f64 	%fd75, %fd73, %fd74;
	add.s64 	%rd43, %rd19, %rd40;
	st.global.f64 	[%rd43], %fd75;
	ld.global.f64 	%fd76, [%rd41+8];
	ld.global.f64 	%fd77, [%rd42+8];
	add.f64 	%fd78, %fd76, %fd77;
	st.global.f64 	[%rd43+8], %fd78;
	ld.global.f64 	%fd79, [%rd41+16];
	ld.global.f64 	%fd80, [%rd42+16];
	add.f64 	%fd81, %fd79, %fd80;
	st.global.f64 	[%rd43+16], %fd81;
	ld.global.f64 	%fd82, [%rd41+24];
	ld.global.f64 	%fd83, [%rd42+24];
	add.f64 	%fd84, %fd82, %fd83;
	st.global.f64 	[%rd43+24], %fd84;
	add.s32 	%r31, %r31, 4;
$L__BB7_12:
	setp.eq.s32 	%p8, %r5, 0;
	@%p8 bra 	$L__BB7_16;
	setp.eq.s32 	%p9, %r5, 1;
	mul.wide.u32 	%rd44, %r31, 8;
	add.s64 	%rd21, %rd18, %rd44;
	ld.global.f64 	%fd85, [%rd21];
	add.s64 	%rd22, %rd20, %rd44;
	ld.global.f64 	%fd86, [%rd22];
	add.f64 	%fd87, %fd85, %fd86;
	add.s64 	%rd23, %rd19, %rd44;
	st.global.f64 	[%rd23], %fd87;
	@%p9 bra 	$L__BB7_16;
	setp.eq.s32 	%p10, %r5, 2;
	ld.global.f64 	%fd88, [%rd21+8];
	ld.global.f64 	%fd89, [%rd22+8];
	add.f64 	%fd90, %fd88, %fd89;
	st.global.f64 	[%rd23+8], %fd90;
	@%p10 bra 	$L__BB7_16;
	ld.global.f64 	%fd91, [%rd21+16];
	ld.global.f64 	%fd92, [%rd22+16];
	add.f64 	%fd93, %fd91, %fd92;
	st.global.f64 	[%rd23+16], %fd93;
$L__BB7_16:
	add.s32 	%r28, %r28, 1;
	setp.ne.s32 	%p11, %r28, %r19;
	@%p11 bra 	$L__BB7_3;
	add.s32 	%r27, %r27, 1;
	setp.ne.s32 	%p12, %r27, %r20;
	@%p12 bra 	$L__BB7_2;
$L__BB7_18:
	ret;

}
	// .globl	_Z12mmult_kerneliiiPKdS0_Pd
.visible .entry _Z12mmult_kerneliiiPKdS0_Pd(
	.param .u32 _Z12mmult_kerneliiiPKdS0_Pd_param_0,
	.param .u32 _Z12mmult_kerneliiiPKdS0_Pd_param_1,
	.param .u32 _Z12mmult_kerneliiiPKdS0_Pd_param_2,
	.param .u64 .ptr .align 1 _Z12mmult_kerneliiiPKdS0_Pd_param_3,
	.param .u64 .ptr .align 1 _Z12mmult_kerneliiiPKdS0_Pd_param_4,
	.param .u64 .ptr .align 1 _Z12mmult_kerneliiiPKdS0_Pd_param_5
)
{
	.reg .pred 	%p<10>;
	.reg .b32 	%r<56>;
	.reg .b64 	%rd<40>;
	.reg .b64 	%fd<55>;
	// demoted variable
	.shared .align 4 .u32 _ZZ12mmult_kerneliiiPKdS0_PdE1l;
	ld.param.u32 	%r24, [_Z12mmult_kerneliiiPKdS0_Pd_param_1];
	ld.param.u32 	%r25, [_Z12mmult_kerneliiiPKdS0_Pd_param_2];
	ld.param.u64 	%rd6, [_Z12mmult_kerneliiiPKdS0_Pd_param_3];
	ld.param.u64 	%rd7, [_Z12mmult_kerneliiiPKdS0_Pd_param_4];
	ld.param.u64 	%rd5, [_Z12mmult_kerneliiiPKdS0_Pd_param_5];
	cvta.to.global.u64 	%rd1, %rd7;
	cvta.to.global.u64 	%rd2, %rd6;
	mov.u32 	%r26, %ctaid.y;
	mov.u32 	%r27, %ntid.y;
	mov.u32 	%r28, %tid.y;
	mad.lo.s32 	%r1, %r26, %r27, %r28;
	mov.b32 	%r29, 0;
	st.shared.u32 	[_ZZ12mmult_kerneliiiPKdS0_PdE1l], %r29;
	setp.lt.s32 	%p1, %r24, 1;
	@%p1 bra 	$L__BB8_13;
	mov.u32 	%r32, %tid.x;
	mov.u32 	%r33, %ntid.x;
	mov.u32 	%r34, %ctaid.x;
	mad.lo.s32 	%r35, %r34, %r33, %r32;
	cvta.to.global.u64 	%rd8, %rd5;
	mul.lo.s32 	%r2, %r24, %r35;
	mad.lo.s32 	%r36, %r25, %r35, %r1;
	mul.wide.s32 	%rd9, %r36, 8;
	add.s64 	%rd3, %rd8, %rd9;
	ld.global.f64 	%fd52, [%rd3];
	and.b32  	%r3, %r24, 7;
	setp.lt.u32 	%p2, %r24, 8;
	mov.b32 	%r55, 0;
	@%p2 bra 	$L__BB8_4;
	and.b32  	%r55, %r24, 2147483640;
	neg.s32 	%r48, %r55;
	shl.b32 	%r6, %r25, 3;
	add.s64 	%rd4, %rd2, 32;
	mul.wide.s32 	%rd14, %r25, 8;
	mov.u32 	%r46, %r2;
	mov.u32 	%r47, %r1;
$L__BB8_3:
	.pragma "nounroll";
	mul.wide.s32 	%rd10, %r46, 8;
	add.s64 	%rd11, %rd4, %rd10;
	ld.global.f64 	%fd9, [%rd11+-32];
	mul.wide.s32 	%rd12, %r47, 8;
	add.s64 	%rd13, %rd1, %rd12;
	ld.global.f64 	%fd10, [%rd13];
	fma.rn.f64 	%fd11, %fd9, %fd10, %fd52;
	st.global.f64 	[%rd3], %fd11;
	ld.global.f64 	%fd12, [%rd11+-24];
	add.s64 	%rd15, %rd13, %rd14;
	ld.global.f64 	%fd13, [%rd15];
	fma.rn.f64 	%fd14, %fd12, %fd13, %fd11;
	st.global.f64 	[%rd3], %fd14;
	ld.global.f64 	%fd15, [%rd11+-16];
	add.s64 	%rd16, %rd15, %rd14;
	ld.global.f64 	%fd16, [%rd16];
	fma.rn.f64 	%fd17, %fd15, %fd16, %fd14;
	st.global.f64 	[%rd3], %fd17;
	ld.global.f64 	%fd18, [%rd11+-8];
	add.s64 	%rd17, %rd16, %rd14;
	ld.global.f64 	%fd19, [%rd17];
	fma.rn.f64 	%fd20, %fd18, %fd19, %fd17;
	st.global.f64 	[%rd3], %fd20;
	ld.global.f64 	%fd21, [%rd11];
	add.s64 	%rd18, %rd17, %rd14;
	ld.global.f64 	%fd22, [%rd18];
	fma.rn.f64 	%fd23, %fd21, %fd22, %fd20;
	st.global.f64 	[%rd3], %fd23;
	ld.global.f64 	%fd24, [%rd11+8];
	add.s64 	%rd19, %rd18, %rd14;
	ld.global.f64 	%fd25, [%rd19];
	fma.rn.f64 	%fd26, %fd24, %fd25, %fd23;
	st.global.f64 	[%rd3], %fd26;
	ld.global.f64 	%fd27, [%rd11+16];
	add.s64 	%rd20, %rd19, %rd14;
	ld.global.f64 	%fd28, [%rd20];
	fma.rn.f64 	%fd29, %fd27, %fd28, %fd26;
	st.global.f64 	[%rd3], %fd29;
	ld.global.f64 	%fd30, [%rd11+24];
	add.s64 	%rd21, %rd20, %rd14;
	ld.global.f64 	%fd31, [%rd21];
	fma.rn.f64 	%fd52, %fd30, %fd31, %fd29;
	st.global.f64 	[%rd3], %fd52;
	add.s32 	%r48, %r48, 8;
	add.s32 	%r47, %r47, %r6;
	add.s32 	%r46, %r46, 8;
	setp.ne.s32 	%p3, %r48, 0;
	@%p3 bra 	$L__BB8_3;
$L__BB8_4:
	setp.eq.s32 	%p4, %r3, 0;
	@%p4 bra 	$L__BB8_12;
	and.b32  	%r15, %r24, 3;
	setp.lt.u32 	%p5, %r3, 4;
	@%p5 bra 	$L__BB8_7;
	add.s32 	%r38, %r55, %r2;
	mul.wide.s32 	%rd22, %r38, 8;
	add.s64 	%rd23, %rd2, %rd22;
	ld.global.f64 	%fd32, [%rd23];
	mad.lo.s32 	%r39, %r55, %r25, %r1;
	mul.wide.s32 	%rd24, %r39, 8;
	add.s64 	%rd25, %rd1, %rd24;
	ld.global.f64 	%fd33, [%rd25];
	fma.rn.f64 	%fd34, %fd32, %fd33, %fd52;
	st.global.f64 	[%rd3], %fd34;
	ld.global.f64 	%fd35, [%rd23+8];
	mul.wide.s32 	%rd26, %r25, 8;
	add.s64 	%rd27, %rd25, %rd26;
	ld.global.f64 	%fd36, [%rd27];
	fma.rn.f64 	%fd37, %fd35, %fd36, %fd34;
	st.global.f64 	[%rd3], %fd37;
	ld.global.f64 	%fd38, [%rd23+16];
	add.s64 	%rd28, %rd27, %rd26;
	ld.global.f64 	%fd39, [%rd28];
	fma.rn.f64 	%fd40, %fd38, %fd39, %fd37;
	st.global.f64 	[%rd3], %fd40;
	ld.global.f64 	%fd41, [%rd23+24];
	add.s64 	%rd29, %rd28, %rd26;
	ld.global.f64 	%fd42, [%rd29];
	fma.rn.f64 	%fd52, %fd41, %fd42, %fd40;
	st.global.f64 	[%rd3], %fd52;
	add.s32 	%r55, %r55, 4;
$L__BB8_7:
	setp.eq.s32 	%p6, %r15, 0;
	@%p6 bra 	$L__BB8_12;
	setp.eq.s32 	%p7, %r15, 1;
	@%p7 bra 	$L__BB8_10;
	add.s32 	%r41, %r55, %r2;
	mul.wide.s32 	%rd30, %r41, 8;
	add.s64 	%rd31, %rd2, %rd30;
	ld.global.f64 	%fd43, [%rd31];
	mad.lo.s32 	%r42, %r55, %r25, %r1;
	mul.wide.s32 	%rd32, %r42, 8;
	add.s64 	%rd33, %rd1, %rd32;
	ld.global.f64 	%fd44, [%rd33];
	fma.rn.f64 	%fd45, %fd43, %fd44, %fd52;
	st.global.f64 	[%rd3], %fd45;
	ld.global.f64 	%fd46, [%rd31+8];
	mul.wide.s32 	%rd34, %r25, 8;
	add.s64 	%rd35, %rd33, %rd34;
	ld.global.f64 	%fd47, [%rd35];
	fma.rn.f64 	%fd52, %fd46, %fd47, %fd45;
	st.global.f64 	[%rd3], %fd52;
	add.s32 	%r55, %r55, 2;
$L__BB8_10:
	and.b32  	%r43, %r24, 1;
	setp.eq.b32 	%p8, %r43, 1;
	not.pred 	%p9, %p8;
	@%p9 bra 	$L__BB8_12;
	add.s32 	%r44, %r55, %r2;
	mul.wide.s32 	%rd36, %r44, 8;
	add.s64 	%rd37, %rd2, %rd36;
	ld.global.f64 	%fd48, [%rd37];
	mad.lo.s32 	%r45, %r55, %r25, %r1;
	mul.wide.s32 	%rd38, %r45, 8;
	add.s64 	%rd39, %rd1, %rd38;
	ld.global.f64 	%fd49, [%rd39];
	fma.rn.f64 	%fd50, %fd48, %fd49, %fd52;
	st.global.f64 	[%rd3], %fd50;
	add.s32 	%r55, %r55, 1;
$L__BB8_12:
	st.shared.u32 	[_ZZ12mmult_kerneliiiPKdS0_PdE1l], %r55;
$L__BB8_13:
	ret;

}
	// .globl	_Z23predicted_vehicle_state14cudaPitchedPtrS_PdS0_S0_S0_diS0_S0_S0_
.visible .entry _Z23predicted_vehicle_state14cudaPitchedPtrS_PdS0_S0_S0_diS0_S0_S0_(
	.param .align 8 .b8 _Z23predicted_vehicle_state14cudaPitchedPtrS_PdS0_S0_S0_diS0_S0_S0__param_0[32],
	.param .align 8 .b8 _Z23predicted_vehicle_state14cudaPitchedPtrS_PdS0_S0_S0_diS0_S0_S0__param_1[32],
	.param .u64 .ptr .align 1 _Z23predicted_vehicle_state14cudaPitchedPtrS_PdS0_S0_S0_diS0_S0_S0__param_2,
	.param .u64 .ptr .align 1 _Z23predicted_vehicle_state14cudaPitchedPtrS_PdS0_S0_S0_diS0_S0_S0__param_3,
	.param .u64 .ptr .align 1 _Z23predicted_vehicle_state14cudaPitchedPtrS_PdS0_S0_S0_diS0_S0_S0__param_4,
	.param .u64 .ptr .align 1 _Z23predicted_vehicle_state14cudaPitchedPtrS_PdS0_S0_S0_diS0_S0_S0__param_5,
	.param .f64 _Z23predicted_vehicle_state14cudaPitchedPtrS_PdS0_S0_S0_diS0_S0_S0__param_6,
	.param .u32 _Z23predicted_vehicle_state14cudaPitchedPtrS_PdS0_S0_S0_diS0_S0_S0__param_7,
	.param .u64 .ptr .align 1 _Z23predicted_vehicle_state14cudaPitchedPtrS_PdS0_S0_S0_diS0_S0_S0__param_8,
	.param .u64 .ptr .align 1 _Z23predicted_vehicle_state14cudaPitchedPtrS_PdS0_S0_S0_diS0_S0_S0__param_9,
	.param .u64 .ptr .align 1 _Z23predicted_vehicle_state14cudaPitchedPtrS_PdS0_S0_S0_diS0_S0_S0__param_10
)
{


	ret;

}


// ===== COMPILED SASS (sm_100) =====

	.target	sm_100

	.elftype	@"ET_EXEC"


//--------------------- .note.nv.tkinfo           --------------------------
	.section	.note.nv.tkinfo,"",@"SHT_NOTE"
	.sectionflags	@"SHF_NOTE_NV_TKINFO"
	.tkinfo
        /*0018*/ 	.word	0x00000002
        /*0030*/ 	.string	""
        /*0030*/ 	.string	"ptxas"
        /*0030*/ 	.string	"Cuda compilation tools, release 13.0, V13.0.88"
        /*0030*/ 	.string	"Build cuda_13.0.r13.0/compiler.36424714_0"
        /*0030*/ 	.string	"-arch sm_100 -m 64 "



//--------------------- .note.nv.cuinfo           --------------------------
	.section	.note.nv.cuinfo,"",@"SHT_NOTE"
	.sectionflags	@"SHF_NOTE_NV_CUINFO"
        /*0018*/ 	.short	0x0002
        /*001a*/ 	.short	0x0064
        /*001c*/ 	.short	0x0082
	.zero		2


//--------------------- .nv.info                  --------------------------
	.section	.nv.info,"",@"SHT_CUDA_INFO"
	.align	4


	//----- nvinfo : EIATTR_REGCOUNT
	.align		4
        /*0000*/ 	.byte	0x04, 0x2f
        /*0002*/ 	.short	(.L_1 - .L_0)
	.align		4
.L_0:
        /*0004*/ 	.word	index@(_Z3addiPfS_)
        /*0008*/ 	.word	0x00000012


	//----- nvinfo : EIATTR_FRAME_SIZE
	.align		4
.L_1:
        /*000c*/ 	.byte	0x04, 0x11
        /*000e*/ 	.short	(.L_3 - .L_2)
	.align		4
.L_2:
        /*0010*/ 	.word	index@(_Z3addiPfS_)
        /*0014*/ 	.word	0x00000000


	//----- nvinfo : EIATTR_REGCOUNT
	.align		4
.L_3:
        /*0018*/ 	.byte	0x04, 0x2f
        /*001a*/ 	.short	(.L_5 - .L_4)
	.align		4
.L_4:
        /*001c*/ 	.word	index@(_Z6fill1DiPdd)
        /*0020*/ 	.word	0x0000000d


	//----- nvinfo : EIATTR_FRAME_SIZE
	.align		4
.L_5:
        /*0024*/ 	.byte	0x04, 0x11
        /*0026*/ 	.short	(.L_7 - .L_6)
	.align		4
.L_6:
        /*0028*/ 	.word	index@(_Z6fill1DiPdd)
        /*002c*/ 	.word	0x00000000


	//----- nvinfo : EIATTR_REGCOUNT
	.align		4
.L_7:
        /*0030*/ 	.byte	0x04, 0x2f
        /*0032*/ 	.short	(.L_9 - .L_8)
	.align		4
.L_8:
        /*0034*/ 	.word	index@(_Z6fill2DPdmii)
        /*0038*/ 	.word	0x00000004


	//----- nvinfo : EIATTR_FRAME_SIZE
	.align		4
.L_9:
        /*003c*/ 	.byte	0x04, 0x11
        /*003e*/ 	.short	(.L_11 - .L_10)
	.align		4
.L_10:
        /*0040*/ 	.word	index@(_Z6fill2DPdmii)
        /*0044*/ 	.word	0x00000000


	//----- nvinfo : EIATTR_REGCOUNT
	.align		4
.L_11:
        /*0048*/ 	.byte	0x04, 0x2f
        /*004a*/ 	.short	(.L_13 - .L_12)
	.align		4
.L_12:
        /*004c*/ 	.word	index@(_Z15fill2D_specificPdmii)
        /*0050*/ 	.word	0x0000002a


	//----- nvinfo : EIATTR_FRAME_SIZE
	.align		4
.L_13:
        /*0054*/ 	.byte	0x04, 0x11
        /*0056*/ 	.short	(.L_15 - .L_14)
	.align		4
.L_14:
        /*0058*/ 	.word	index@(_Z15fill2D_specificPdmii)
        /*005c*/ 	.word	0x00000600


	//----- nvinfo : EIATTR_REGCOUNT
	.align		4
.L_15:
        /*0060*/ 	.byte	0x04, 0x2f
        /*0062*/ 	.short	(.L_17 - .L_16)
	.align		4
.L_16:
        /*0064*/ 	.word	index@(_Z6fill3D14cudaPitchedPtriii)
        /*0068*/ 	.word	0x00000004


	//----- nvinfo : EIATTR_FRAME_SIZE
	.align		4
.L_17:
        /*006c*/ 	.byte	0x04, 0x11
        /*006e*/ 	.short	(.L_19 - .L_18)
	.align		4
.L_18:
        /*0070*/ 	.word	index@(_Z6fill3D14cudaPitchedPtriii)
        /*0074*/ 	.word	0x00000000


	//----- nvinfo : EIATTR_REGCOUNT
	.align		4
.L_19:
        /*0078*/ 	.byte	0x04, 0x2f
        /*007a*/ 	.short	(.L_21 - .L_20)
	.align		4
.L_20:
        /*007c*/ 	.word	index@(_Z10fill3Dto2D14cudaPitchedPtriiiPdd)
        /*0080*/ 	.word	0x00000020


	//----- nvinfo : EIATTR_FRAME_SIZE
	.align		4
.L_21:
        /*0084*/ 	.byte	0x04, 0x11
        /*0086*/ 	.short	(.L_23 - .L_22)
	.align		4
.L_22:
        /*0088*/ 	.word	index@(_Z10fill3Dto2D14cudaPitchedPtriiiPdd)
        /*008c*/ 	.word	0x00000000


	//----- nvinfo : EIATTR_REGCOUNT
	.align		4
.L_23:
        /*0090*/ 	.byte	0x04, 0x2f
        /*0092*/ 	.short	(.L_25 - .L_24)
	.align		4
.L_24:
        /*0094*/ 	.word	index@(_Z5func114cudaPitchedPtriiiPdS0_d)
        /*0098*/ 	.word	0x0000001c


	//----- nvinfo : EIATTR_FRAME_SIZE
	.align		4
.L_25:
        /*009c*/ 	.byte	0x04, 0x11
        /*009e*/ 	.short	(.L_27 - .L_26)
	.align		4
.L_26:
        /*00a0*/ 	.word	index@(_Z5func114cudaPitchedPtriiiPdS0_d)
        /*00a4*/ 	.word	0x00000000


	//----- nvinfo : EIATTR_REGCOUNT
	.align		4
.L_27:
        /*00a8*/ 	.byte	0x04, 0x2f
        /*00aa*/ 	.short	(.L_29 - .L_28)
	.align		4
.L_28:
        /*00ac*/ 	.word	index@(_Z5func214cudaPitchedPtriiiPdS0_d)
        /*00b0*/ 	.word	0x00000020


	//----- nvinfo : EIATTR_FRAME_SIZE
	.align		4
.L_29:
        /*00b4*/ 	.byte	0x04, 0x11
        /*00b6*/ 	.short	(.L_31 - .L_30)
	.align		4
.L_30:
        /*00b8*/ 	.word	index@(_Z5func214cudaPitchedPtriiiPdS0_d)
        /*00bc*/ 	.word	0x00000000


	//----- nvinfo : EIATTR_REGCOUNT
	.align		4
.L_31:
        /*00c0*/ 	.byte	0x04, 0x2f
        /*00c2*/ 	.short	(.L_33 - .L_32)
	.align		4
.L_32:
        /*00c4*/ 	.word	index@(_Z12mmult_kerneliiiPKdS0_Pd)
        /*00c8*/ 	.word	0x0000001e


	//----- nvinfo : EIATTR_FRAME_SIZE
	.align		4
.L_33:
        /*00cc*/ 	.byte	0x04, 0x11
        /*00ce*/ 	.short	(.L_35 - .L_34)
	.align		4
.L_34:
        /*00d0*/ 	.word	index@(_Z12mmult_kerneliiiPKdS0_Pd)
        /*00d4*/ 	.word	0x00000000


	//----- nvinfo : EIATTR_REGCOUNT
	.align		4
.L_35:
        /*00d8*/ 	.byte	0x04, 0x2f
        /*00da*/ 	.short	(.L_37 - .L_36)
	.align		4
.L_36:
        /*00dc*/ 	.word	index@(_Z23predicted_vehicle_state14cudaPitchedPtrS_PdS0_S0_S0_diS0_S0_S0_)
        /*00e0*/ 	.word	0x00000004


	//----- nvinfo : EIATTR_FRAME_SIZE
	.align		4
.L_37:
        /*00e4*/ 	.byte	0x04, 0x11
        /*00e6*/ 	.short	(.L_39 - .L_38)
	.align		4
.L_38:
        /*00e8*/ 	.word	index@(_Z23predicted_vehicle_state14cudaPitchedPtrS_PdS0_S0_S0_diS0_S0_S0_)
        /*00ec*/ 	.word	0x00000000


	//----- nvinfo : EIATTR_MIN_STACK_SIZE
	.align		4
.L_39:
        /*00f0*/ 	.byte	0x04, 0x12
        /*00f2*/ 	.short	(.L_41 - .L_40)
	.align		4
.L_40:
        /*00f4*/ 	.word	index@(_Z23predicted_vehicle_state14cudaPitchedPtrS_PdS0_S0_S0_diS0_S0_S0_)
        /*00f8*/ 	.word	0x00000000


	//----- nvinfo : EIATTR_MIN_STACK_SIZE
	.align		4
.L_41:
        /*00fc*/ 	.byte	0x04, 0x12
        /*00fe*/ 	.short	(.L_43 - .L_42)
	.align		4
.L_42:
        /*0100*/ 	.word	index@(_Z12mmult_kerneliiiPKdS0_Pd)
        /*0104*/ 	.word	0x00000000


	//----- nvinfo : EIATTR_MIN_STACK_SIZE
	.align		4
.L_43:
        /*0108*/ 	.byte	0x04, 0x12
        /*010a*/ 	.short	(.L_45 - .L_44)
	.align		4
.L_44:
        /*010c*/ 	.word	index@(_Z5func214cudaPitchedPtriiiPdS0_d)
        /*0110*/ 	.word	0x00000000


	//----- nvinfo : EIATTR_MIN_STACK_SIZE
	.align		4
.L_45:
        /*0114*/ 	.byte	0x04, 0x12
        /*0116*/ 	.short	(.L_47 - .L_46)
	.align		4
.L_46:
        /*0118*/ 	.word	index@(_Z5func114cudaPitchedPtriiiPdS0_d)
        /*011c*/ 	.word	0x00000000


	//----- nvinfo : EIATTR_MIN_STACK_SIZE
	.align		4
.L_47:
        /*0120*/ 	.byte	0x04, 0x12
        /*0122*/ 	.short	(.L_49 - .L_48)
	.align		4
.L_48:
        /*0124*/ 	.word	index@(_Z10fill3Dto2D14cudaPitchedPtriiiPdd)
        /*0128*/ 	.word	0x00000000


	//----- nvinfo : EIATTR_MIN_STACK_SIZE
	.align		4
.L_49:
        /*012c*/ 	.byte	0x04, 0x12
        /*012e*/ 	.short	(.L_51 - .L_50)
	.align		4
.L_50:
        /*0130*/ 	.word	index@(_Z6fill3D14cudaPitchedPtriii)
        /*0134*/ 	.word	0x00000000


	//----- nvinfo : EIATTR_MIN_STACK_SIZE
	.align		4
.L_51:
        /*0138*/ 	.byte	0x04, 0x12
        /*013a*/ 	.short	(.L_53 - .L_52)
	.align		4
.L_52:
        /*013c*/ 	.word	index@(_Z15fill2D_specificPdmii)
        /*0140*/ 	.word	0x00000600


	//----- nvinfo : EIATTR_MIN_STACK_SIZE
	.align		4
.L_53:
        /*0144*/ 	.byte	0x04, 0x12
        /*0146*/ 	.short	(.L_55 - .L_54)
	.align		4
.L_54:
        /*0148*/ 	.word	index@(_Z6fill2DPdmii)
        /*014c*/ 	.word	0x00000000


	//----- nvinfo : EIATTR_MIN_STACK_SIZE
	.align		4
.L_55:
        /*0150*/ 	.byte	0x04, 0x12
        /*0152*/ 	.short	(.L_57 - .L_56)
	.align		4
.L_56:
        /*0154*/ 	.word	index@(_Z6fill1DiPdd)
        /*0158*/ 	.word	0x00000000


	//----- nvinfo : EIATTR_MIN_STACK_SIZE
	.align		4
.L_57:
        /*015c*/ 	.byte	0x04, 0x12
        /*015e*/ 	.short	(.L_59 - .L_58)
	.align		4
.L_58:
        /*0160*/ 	.word	index@(_Z3addiPfS_)
        /*0164*/ 	.word	0x00000000
.L_59:


//--------------------- .nv.compat                --------------------------
	.section	.nv.compat,"",@"SHT_CUDA_COMPAT_INFO"
	.align	4
        /*0000*/ 	.byte	0x02, 0x09, 0x00, 0x00, 0x02, 0x02, 0x01, 0x00, 0x02, 0x05, 0x05, 0x00, 0x03, 0x07, 0x01, 0x01
        /*0010*/ 	.byte	0x02, 0x03, 0x00, 0x00, 0x02, 0x06, 0x01, 0x00, 0x04, 0x0b, 0x08, 0x00, 0x01, 0x00, 0x00, 0x00
        /*0020*/ 	.byte	0x00, 0x00, 0x00, 0x00


//--------------------- .nv.info._Z23predicted_vehicle_state14cudaPitchedPtrS_PdS0_S0_S0_diS0_S0_S0_ --------------------------
	.section	.nv.info._Z23predicted_vehicle_state14cudaPitchedPtrS_PdS0_S0_S0_diS0_S0_S0_,"",@"SHT_CUDA_INFO"
	.sectionflags	@""
	.align	4


	//----- nvinfo : EIATTR_CUDA_API_VERSION
	.align		4
        /*0000*/ 	.byte	0x04, 0x37
        /*0002*/ 	.short	(.L_61 - .L_60)
.L_60:
        /*0004*/ 	.word	0x00000082


	//----- nvinfo : EIATTR_KPARAM_INFO
	.align		4
.L_61:
        /*0008*/ 	.byte	0x04, 0x17
        /*000a*/ 	.short	(.L_63 - .L_62)
.L_62:
        /*000c*/ 	.word	0x00000000
        /*0010*/ 	.short	0x000a
        /*0012*/ 	.short	0x0080
        /*0014*/ 	.byte	0x00, 0xf5, 0x21, 0x00


	//----- nvinfo : EIATTR_KPARAM_INFO
	.align		4
.L_63:
        /*0018*/ 	.byte	0x04, 0x17
        /*001a*/ 	.short	(.L_65 - .L_64)
.L_64:
        /*001c*/ 	.word	0x00000000
        /*0020*/ 	.short	0x0009
        /*0022*/ 	.short	0x0078
        /*0024*/ 	.byte	0x00, 0xf5, 0x21, 0x00


	//----- nvinfo : EIATTR_KPARAM_INFO
	.align		4
.L_65:
        /*0028*/ 	.byte	0x04, 0x17
        /*002a*/ 	.short	(.L_67 - .L_66)
.L_66:
        /*002c*/ 	.word	0x00000000
        /*0030*/ 	.short	0x0008
        /*0032*/ 	.short	0x0070
        /*0034*/ 	.byte	0x00, 0xf5, 0x21, 0x00


	//----- nvinfo : EIATTR_KPARAM_INFO
	.align		4
.L_67:
        /*0038*/ 	.byte	0x04, 0x17
        /*003a*/ 	.short	(.L_69 - .L_68)
.L_68:
        /*003c*/ 	.word	0x00000000
        /*0040*/ 	.short	0x0007
        /*0042*/ 	.short	0x0068
        /*0044*/ 	.byte	0x00, 0xf0, 0x11, 0x00


	//----- nvinfo : EIATTR_KPARAM_INFO
	.align		4
.L_69:
        /*0048*/ 	.byte	0x04, 0x17
        /*004a*/ 	.short	(.L_71 - .L_70)
.L_70:
        /*004c*/ 	.word	0x00000000
        /*0050*/ 	.short	0x0006
        /*0052*/ 	.short	0x0060
        /*0054*/ 	.byte	0x00, 0xf0, 0x21, 0x00


	//----- nvinfo : EIATTR_KPARAM_INFO
	.align		4
.L_71:
        /*0058*/ 	.byte	0x04, 0x17
        /*005a*/ 	.short	(.L_73 - .L_72)
.L_72:
        /*005c*/ 	.word	0x00000000
        /*0060*/ 	.short	0x0005
        /*0062*/ 	.short	0x0058
        /*0064*/ 	.byte	0x00, 0xf5, 0x21, 0x00


	//----- nvinfo : EIATTR_KPARAM_INFO
	.align		4
.L_73:
        /*0068*/ 	.byte	0x04, 0x17
        /*006a*/ 	.short	(.L_75 - .L_74)
.L_74:
        /*006c*/ 	.word	0x00000000
        /*0070*/ 	.short	0x0004
        /*0072*/ 	.short	0x0050
        /*0074*/ 	.byte	0x00, 0xf5, 0x21, 0x00


	//----- nvinfo : EIATTR_KPARAM_INFO
	.align		4
.L_75:
        /*0078*/ 	.byte	0x04, 0x17
        /*007a*/ 	.short	(.L_77 - .L_76)
.L_76:
        /*007c*/ 	.word	0x00000000
        /*0080*/ 	.short	0x0003
        /*0082*/ 	.short	0x0048
        /*0084*/ 	.byte	0x00, 0xf5, 0x21, 0x00


	//----- nvinfo : EIATTR_KPARAM_INFO
	.align		4
.L_77:
        /*0088*/ 	.byte	0x04, 0x17
        /*008a*/ 	.short	(.L_79 - .L_78)
.L_78:
        /*008c*/ 	.word	0x00000000
        /*0090*/ 	.short	0x0002
        /*0092*/ 	.short	0x0040
        /*0094*/ 	.byte	0x00, 0xf5, 0x21, 0x00


	//----- nvinfo : EIATTR_KPARAM_INFO
	.align		4
.L_79:
        /*0098*/ 	.byte	0x04, 0x17
        /*009a*/ 	.short	(.L_81 - .L_80)
.L_80:
        /*009c*/ 	.word	0x00000000
        /*00a0*/ 	.short	0x0001
        /*00a2*/ 	.short	0x0020
        /*00a4*/ 	.byte	0x00, 0xf0, 0x81, 0x00


	//----- nvinfo : EIATTR_KPARAM_INFO
	.align		4
.L_81:
        /*00a8*/ 	.byte	0x04, 0x17
        /*00aa*/ 	.short	(.L_83 - .L_82)
.L_82:
        /*00ac*/ 	.word	0x00000000
        /*00b0*/ 	.short	0x0000
        /*00b2*/ 	.short	0x0000
        /*00b4*/ 	.byte	0x00, 0xf0, 0x81, 0x00


	//----- nvinfo : EIATTR_SPARSE_MMA_MASK
	.align		4
.L_83:
        /*00b8*/ 	.byte	0x03, 0x50
        /*00ba*/ 	.short	0x0000


	//----- nvinfo : EIATTR_MAXREG_COUNT
	.align		4
        /*00bc*/ 	.byte	0x03, 0x1b
        /*00be*/ 	.short	0x00ff


	//----- nvinfo : EIATTR_MERCURY_ISA_VERSION
	.align		4
        /*00c0*/ 	.byte	0x03, 0x5f
        /*00c2*/ 	.short	0x0101


	//----- nvinfo : EIATTR_VRC_CTA_INIT_COUNT
	.align		4
        /*00c4*/ 	.byte	0x02, 0x4a
	.zero		1
	.zero		1


	//----- nvinfo : EIATTR_EXIT_INSTR_OFFSETS
	.align		4
        /*00c8*/ 	.byte	0x04, 0x1c
        /*00ca*/ 	.short	(.L_85 - .L_84)


	//   ....[0]....
.L_84:
        /*00cc*/ 	.word	0x00000010


	//----- nvinfo : EIATTR_CBANK_PARAM_SIZE
	.align		4
.L_85:
        /*00d0*/ 	.byte	0x03, 0x19
        /*00d2*/ 	.short	0x0088


	//----- nvinfo : EIATTR_PARAM_CBANK
	.align		4
        /*00d4*/ 	.byte	0x04, 0x0a
        /*00d6*/ 	.short	(.L_87 - .L_86)
	.align		4
.L_86:
        /*00d8*/ 	.word	index@(.nv.constant0._Z23predicted_vehicle_state14cudaPitchedPtrS_PdS0_S0_S0_diS0_S0_S0_)
        /*00dc*/ 	.short	0x0380
        /*00de*/ 	.short	0x0088


	//----- nvinfo : EIATTR_SW_WAR
	.align		4
.L_87:
        /*00e0*/ 	.byte	0x04, 0x36
        /*00e2*/ 	.short	(.L_89 - .L_88)
.L_88:
        /*00e4*/ 	.word	0x00000008
.L_89:


//--------------------- .nv.info._Z12mmult_kerneliiiPKdS0_Pd --------------------------
	.section	.nv.info._Z12mmult_kerneliiiPKdS0_Pd,"",@"SHT_CUDA_INFO"
	.sectionflags	@""
	.align	4


	//----- nvinfo : EIATTR_CUDA_API_VERSION
	.align		4
        /*0000*/ 	.byte	0x04, 0x37
        /*0002*/ 	.short	(.L_91 - .L_90)
.L_90:
        /*0004*/ 	.word	0x00000082


	//----- nvinfo : EIATTR_KPARAM_INFO
	.align		4
.L_91:
        /*0008*/ 	.byte	0x04, 0x17
        /*000a*/ 	.short	(.L_93 - .L_92)
.L_92:
        /*000c*/ 	.word	0x00000000
        /*0010*/ 	.short	0x0005
        /*0012*/ 	.short	0x0020
        /*0014*/ 	.byte	0x00, 0xf5, 0x21, 0x00


	//----- nvinfo : EIATTR_KPARAM_INFO
	.align		4
.L_93:
        /*0018*/ 	.byte	0x04, 0x17
        /*001a*/ 	.short	(.L_95 - .L_94)
.L_94:
        /*001c*/ 	.word	0x00000000
        /*0020*/ 	.short	0x0004
        /*0022*/ 	.short	0x0018
        /*0024*/ 	.byte	0x00, 0xf5, 0x21, 0x00


	//----- nvinfo : EIATTR_KPARAM_INFO
	.align		4
.L_95:
        /*0028*/ 	.byte	0x04, 0x17
        /*002a*/ 	.short	(.L_97 - .L_96)
.L_96:
        /*002c*/ 	.word	0x00000000
        /*0030*/ 	.short	0x0003
        /*0032*/ 	.short	0x0010
        /*0034*/ 	.byte	0x00, 0xf5, 0x21, 0x00


	//----- nvinfo : EIATTR_KPARAM_INFO
	.align		4
.L_97:
        /*0038*/ 	.byte	0x04, 0x17
        /*003a*/ 	.short	(.L_99 - .L_98)
.L_98:
        /*003c*/ 	.word	0x00000000
        /*0040*/ 	.short	0x0002
        /*0042*/ 	.short	0x0008
        /*0044*/ 	.byte	0x00, 0xf0, 0x11, 0x00


	//----- nvinfo : EIATTR_KPARAM_INFO
	.align		4
.L_99:
        /*0048*/ 	.byte	0x04, 0x17
        /*004a*/ 	.short	(.L_101 - .L_100)
.L_100:
        /*004c*/ 	.word	0x00000000
        /*0050*/ 	.short	0x0001
        /*0052*/ 	.short	0x0004
        /*0054*/ 	.byte	0x00, 0xf0, 0x11, 0x00


	//----- nvinfo : EIATTR_KPARAM_INFO
	.align		4
.L_101:
        /*0058*/ 	.byte	0x04, 0x17
        /*005a*/ 	.short	(.L_103 - .L_102)
.L_102:
        /*005c*/ 	.word	0x00000000
        /*0060*/ 	.short	0x0000
        /*0062*/ 	.short	0x0000
        /*0064*/ 	.byte	0x00, 0xf0, 0x11, 0x00


	//----- nvinfo : EIATTR_SPARSE_MMA_MASK
	.align		4
.L_103:
        /*0068*/ 	.byte	0x03, 0x50
        /*006a*/ 	.short	0x0000


	//----- nvinfo : EIATTR_MAXREG_COUNT
	.align		4
        /*006c*/ 	.byte	0x03, 0x1b
        /*006e*/ 	.short	0x00ff


	//----- nvinfo : EIATTR_MERCURY_ISA_VERSION
	.align		4
        /*0070*/ 	.byte	0x03, 0x5f
        /*0072*/ 	.short	0x0101


	//----- nvinfo : EIATTR_VRC_CTA_INIT_COUNT
	.align		4
        /*0074*/ 	.byte	0x02, 0x4a
	.zero		1
	.zero		1


	//----- nvinfo : EIATTR_EXIT_INSTR_OFFSETS
	.align		4
        /*0078*/ 	.byte	0x04, 0x1c
        /*007a*/ 	.short	(.L_105 - .L_104)


	//   ....[0]....
.L_104:
        /*007c*/ 	.word	0x00000090


	//   ....[1]....
        /*0080*/ 	.word	0x00000930


	//----- nvinfo : EIATTR_CBANK_PARAM_SIZE
	.align		4
.L_105:
        /*0084*/ 	.byte	0x03, 0x19
        /*0086*/ 	.short	0x0028


	//----- nvinfo : EIATTR_PARAM_CBANK
	.align		4
        /*0088*/ 	.byte	0x04, 0x0a
        /*008a*/ 	.short	(.L_107 - .L_106)
	.align		4
.L_106:
        /*008c*/ 	.word	index@(.nv.constant0._Z12mmult_kerneliiiPKdS0_Pd)
        /*0090*/ 	.short	0x0380
        /*0092*/ 	.short	0x0028


	//----- nvinfo : EIATTR_SW_WAR
	.align		4
.L_107:
        /*0094*/ 	.byte	0x04, 0x36
        /*0096*/ 	.short	(.L_109 - .L_108)
.L_108:
        /*0098*/ 	.word	0x00000008
.L_109:


//--------------------- .nv.info._Z5func214cudaPitchedPtriiiPdS0_d --------------------------
	.section	.nv.info._Z5func214cudaPitchedPtriiiPdS0_d,"",@"SHT_CUDA_INFO"
	.sectionflags	@""
	.align	4


	//----- nvinfo : EIATTR_CUDA_API_VERSION
	.align		4
        /*0000*/ 	.byte	0x04, 0x37
        /*0002*/ 	.short	(.L_111 - .L_110)
.L_110:
        /*0004*/ 	.word	0x00000082


	//----- nvinfo : EIATTR_KPARAM_INFO
	.align		4
.L_111:
        /*0008*/ 	.byte	0x04, 0x17
        /*000a*/ 	.short	(.L_113 - .L_112)
.L_112:
        /*000c*/ 	.word	0x00000000
        /*0010*/ 	.short	0x0006
        /*0012*/ 	.short	0x0040
        /*0014*/ 	.byte	0x00, 0xf0, 0x21, 0x00


	//----- nvinfo : EIATTR_KPARAM_INFO
	.align		4
.L_113:
        /*0018*/ 	.byte	0x04, 0x17
        /*001a*/ 	.short	(.L_115 - .L_114)
.L_114:
        /*001c*/ 	.word	0x00000000
        /*0020*/ 	.short	0x0005
        /*0022*/ 	.short	0x0038
        /*0024*/ 	.byte	0x00, 0xf5, 0x21, 0x00


	//----- nvinfo : EIATTR_KPARAM_INFO
	.align		4
.L_115:
        /*0028*/ 	.byte	0x04, 0x17
        /*002a*/ 	.short	(.L_117 - .L_116)
.L_116:
        /*002c*/ 	.word	0x00000000
        /*0030*/ 	.short	0x0004
        /*0032*/ 	.short	0x0030
        /*0034*/ 	.byte	0x00, 0xf5, 0x21, 0x00


	//----- nvinfo : EIATTR_KPARAM_INFO
	.align		4
.L_117:
        /*0038*/ 	.byte	0x04, 0x17
        /*003a*/ 	.short	(.L_119 - .L_118)
.L_118:
        /*003c*/ 	.word	0x00000000
        /*0040*/ 	.short	0x0003
        /*0042*/ 	.short	0x0028
        /*0044*/ 	.byte	0x00, 0xf0, 0x11, 0x00


	//----- nvinfo : EIATTR_KPARAM_INFO
	.align		4
.L_119:
        /*0048*/ 	.byte	0x04, 0x17
        /*004a*/ 	.short	(.L_121 - .L_120)
.L_120:
        /*004c*/ 	.word	0x00000000
        /*0050*/ 	.short	0x0002
        /*0052*/ 	.short	0x0024
        /*0054*/ 	.byte	0x00, 0xf0, 0x11, 0x00


	//----- nvinfo : EIATTR_KPARAM_INFO
	.align		4
.L_121:
        /*0058*/ 	.byte	0x04, 0x17
        /*005a*/ 	.short	(.L_123 - .L_122)
.L_122:
        /*005c*/ 	.word	0x00000000
        /*0060*/ 	.short	0x0001
        /*0062*/ 	.short	0x0020
        /*0064*/ 	.byte	0x00, 0xf0, 0x11, 0x00


	//----- nvinfo : EIATTR_KPARAM_INFO
	.align		4
.L_123:
        /*0068*/ 	.byte	0x04, 0x17
        /*006a*/ 	.short	(.L_125 - .L_124)
.L_124:
        /*006c*/ 	.word	0x00000000
        /*0070*/ 	.short	0x0000
        /*0072*/ 	.short	0x0000
        /*0074*/ 	.byte	0x00, 0xf0, 0x81, 0x00


	//----- nvinfo : EIATTR_SPARSE_MMA_MASK
	.align		4
.L_125:
        /*0078*/ 	.byte	0x03, 0x50
        /*007a*/ 	.short	0x0000


	//----- nvinfo : EIATTR_MAXREG_COUNT
	.align		4
        /*007c*/ 	.byte	0x03, 0x1b
        /*007e*/ 	.short	0x00ff


	//----- nvinfo : EIATTR_MERCURY_ISA_VERSION
	.align		4
        /*0080*/ 	.byte	0x03, 0x5f
        /*0082*/ 	.short	0x0101


	//----- nvinfo : EIATTR_VRC_CTA_INIT_COUNT
	.align		4
        /*0084*/ 	.byte	0x02, 0x4a
	.zero		1
	.zero		1


	//----- nvinfo : EIATTR_EXIT_INSTR_OFFSETS
	.align		4
        /*0088*/ 	.byte	0x04, 0x1c
        /*008a*/ 	.short	(.L_127 - .L_126)


	//   ....[0]....
.L_126:
        /*008c*/ 	.word	0x00000050


	//   ....[1]....
        /*0090*/ 	.word	0x00000e70


	//----- nvinfo : EIATTR_CBANK_PARAM_SIZE
	.align		4
.L_127:
        /*0094*/ 	.byte	0x03, 0x19
        /*0096*/ 	.short	0x0048


	//----- nvinfo : EIATTR_PARAM_CBANK
	.align		4
        /*0098*/ 	.byte	0x04, 0x0a
        /*009a*/ 	.short	(.L_129 - .L_128)
	.align		4
.L_128:
        /*009c*/ 	.word	index@(.nv.constant0._Z5func214cudaPitchedPtriiiPdS0_d)
        /*00a0*/ 	.short	0x0380
        /*00a2*/ 	.short	0x0048


	//----- nvinfo : EIATTR_SW_WAR
	.align		4
.L_129:
        /*00a4*/ 	.byte	0x04, 0x36
        /*00a6*/ 	.short	(.L_131 - .L_130)
.L_130:
        /*00a8*/ 	.word	0x00000008
.L_131:


//--------------------- .nv.info._Z5func114cudaPitchedPtriiiPdS0_d --------------------------
	.section	.nv.info._Z5func114cudaPitchedPtriiiPdS0_d,"",@"SHT_CUDA_INFO"
	.sectionflags	@""
	.align	4


	//----- nvinfo : EIATTR_CUDA_API_VERSION
	.align		4
        /*0000*/ 	.byte	0x04, 0x37
        /*0002*/ 	.short	(.L_133 - .L_132)
.L_132:
        /*0004*/ 	.word	0x00000082


	//----- nvinfo : EIATTR_KPARAM_INFO
	.align		4
.L_133:
        /*0008*/ 	.byte	0x04, 0x17
        /*000a*/ 	.short	(.L_135 - .L_134)
.L_134:
        /*000c*/ 	.word	0x00000000
        /*0010*/ 	.short	0x0006
        /*0012*/ 	.short	0x0040
        /*0014*/ 	.byte	0x00, 0xf0, 0x21, 0x00


	//----- nvinfo : EIATTR_KPARAM_INFO
	.align		4
.L_135:
        /*0018*/ 	.byte	0x04, 0x17
        /*001a*/ 	.short	(.L_137 - .L_136)
.L_136:
        /*001c*/ 	.word	0x00000000
        /*0020*/ 	.short	0x0005
        /*0022*/ 	.short	0x0038
        /*0024*/ 	.byte	0x00, 0xf5, 0x21, 0x00


	//----- nvinfo : EIATTR_KPARAM_INFO
	.align		4
.L_137:
        /*0028*/ 	.byte	0x04, 0x17
        /*002a*/ 	.short	(.L_139 - .L_138)
.L_138:
        /*002c*/ 	.word	0x00000000
        /*0030*/ 	.short	0x0004
        /*0032*/ 	.short	0x0030
        /*0034*/ 	.byte	0x00, 0xf5, 0x21, 0x00


	//----- nvinfo : EIATTR_KPARAM_INFO
	.align		4
.L_139:
        /*0038*/ 	.byte	0x04, 0x17
        /*003a*/ 	.short	(.L_141 - .L_140)
.L_140:
        /*003c*/ 	.word	0x00000000
        /*0040*/ 	.short	0x0003
        /*0042*/ 	.short	0x0028
        /*0044*/ 	.byte	0x00, 0xf0, 0x11, 0x00


	//----- nvinfo : EIATTR_KPARAM_INFO
	.align		4
.L_141:
        /*0048*/ 	.byte	0x04, 0x17
        /*004a*/ 	.short	(.L_143 - .L_142)
.L_142:
        /*004c*/ 	.word	0x00000000
        /*0050*/ 	.short	0x0002
        /*0052*/ 	.short	0x0024
        /*0054*/ 	.byte	0x00, 0xf0, 0x11, 0x00


	//----- nvinfo : EIATTR_KPARAM_INFO
	.align		4
.L_143:
        /*0058*/ 	.byte	0x04, 0x17
        /*005a*/ 	.short	(.L_145 - .L_144)
.L_144:
        /*005c*/ 	.word	0x00000000
        /*0060*/ 	.short	0x0001
        /*0062*/ 	.short	0x0020
        /*0064*/ 	.byte	0x00, 0xf0, 0x11, 0x00


	//----- nvinfo : EIATTR_KPARAM_INFO
	.align		4
.L_145:
        /*0068*/ 	.byte	0x04, 0x17
        /*006a*/ 	.short	(.L_147 - .L_146)
.L_146:
        /*006c*/ 	.word	0x00000000
        /*0070*/ 	.short	0x0000
        /*0072*/ 	.short	0x0000
        /*0074*/ 	.byte	0x00, 0xf0, 0x81, 0x00


	//----- nvinfo : EIATTR_SPARSE_MMA_MASK
	.align		4
.L_147:
        /*0078*/ 	.byte	0x03, 0x50
        /*007a*/ 	.short	0x0000


	//----- nvinfo : EIATTR_MAXREG_COUNT
	.align		4
        /*007c*/ 	.byte	0x03, 0x1b
        /*007e*/ 	.short	0x00ff


	//----- nvinfo : EIATTR_MERCURY_ISA_VERSION
	.align		4
        /*0080*/ 	.byte	0x03, 0x5f
        /*0082*/ 	.short	0x0101


	//----- nvinfo : EIATTR_VRC_CTA_INIT_COUNT
	.align		4
        /*0084*/ 	.byte	0x02, 0x4a
	.zero		1
	.zero		1


	//----- nvinfo : EIATTR_EXIT_INSTR_OFFSETS
	.align		4
        /*0088*/ 	.byte	0x04, 0x1c
        /*008a*/ 	.short	(.L_149 - .L_148)


	//   ....[0]....
.L_148:
        /*008c*/ 	.word	0x00000050


	//   ....[1]....
        /*0090*/ 	.word	0x00000d20


	//----- nvinfo : EIATTR_CBANK_PARAM_SIZE
	.align		4
.L_149:
        /*0094*/ 	.byte	0x03, 0x19
        /*0096*/ 	.short	0x0048


	//----- nvinfo : EIATTR_PARAM_CBANK
	.align		4
        /*0098*/ 	.byte	0x04, 0x0a
        /*009a*/ 	.short	(.L_151 - .L_150)
	.align		4
.L_150:
        /*009c*/ 	.word	index@(.nv.constant0._Z5func114cudaPitchedPtriiiPdS0_d)
        /*00a0*/ 	.short	0x0380
        /*00a2*/ 	.short	0x0048


	//----- nvinfo : EIATTR_SW_WAR
	.align		4
.L_151:
        /*00a4*/ 	.byte	0x04, 0x36
        /*00a6*/ 	.short	(.L_153 - .L_152)
.L_152:
        /*00a8*/ 	.word	0x00000008
.L_153:


//--------------------- .nv.info._Z10fill3Dto2D14cudaPitchedPtriiiPdd --------------------------
	.section	.nv.info._Z10fill3Dto2D14cudaPitchedPtriiiPdd,"",@"SHT_CUDA_INFO"
	.sectionflags	@""
	.align	4


	//----- nvinfo : EIATTR_CUDA_API_VERSION
	.align		4
        /*0000*/ 	.byte	0x04, 0x37
        /*0002*/ 	.short	(.L_155 - .L_154)
.L_154:
        /*0004*/ 	.word	0x00000082


	//----- nvinfo : EIATTR_KPARAM_INFO
	.align		4
.L_155:
        /*0008*/ 	.byte	0x04, 0x17
        /*000a*/ 	.short	(.L_157 - .L_156)
.L_156:
        /*000c*/ 	.word	0x00000000
        /*0010*/ 	.short	0x0005
        /*0012*/ 	.short	0x0038
        /*0014*/ 	.byte	0x00, 0xf0, 0x21, 0x00


	//----- nvinfo : EIATTR_KPARAM_INFO
	.align		4
.L_157:
        /*0018*/ 	.byte	0x04, 0x17
        /*001a*/ 	.short	(.L_159 - .L_158)
.L_158:
        /*001c*/ 	.word	0x00000000
        /*0020*/ 	.short	0x0004
        /*0022*/ 	.short	0x0030
        /*0024*/ 	.byte	0x00, 0xf5, 0x21, 0x00


	//----- nvinfo : EIATTR_KPARAM_INFO
	.align		4
.L_159:
        /*0028*/ 	.byte	0x04, 0x17
        /*002a*/ 	.short	(.L_161 - .L_160)
.L_160:
        /*002c*/ 	.word	0x00000000
        /*0030*/ 	.short	0x0003
        /*0032*/ 	.short	0x0028
        /*0034*/ 	.byte	0x00, 0xf0, 0x11, 0x00


	//----- nvinfo : EIATTR_KPARAM_INFO
	.align		4
.L_161:
        /*0038*/ 	.byte	0x04, 0x17
        /*003a*/ 	.short	(.L_163 - .L_162)
.L_162:
        /*003c*/ 	.word	0x00000000
        /*0040*/ 	.short	0x0002
        /*0042*/ 	.short	0x0024
        /*0044*/ 	.byte	0x00, 0xf0, 0x11, 0x00


	//----- nvinfo : EIATTR_KPARAM_INFO
	.align		4
.L_163:
        /*0048*/ 	.byte	0x04, 0x17
        /*004a*/ 	.short	(.L_165 - .L_164)
.L_164:
        /*004c*/ 	.word	0x00000000
        /*0050*/ 	.short	0x0001
        /*0052*/ 	.short	0x0020
        /*0054*/ 	.byte	0x00, 0xf0, 0x11, 0x00


	//----- nvinfo : EIATTR_KPARAM_INFO
	.align		4
.L_165:
        /*0058*/ 	.byte	0x04, 0x17
        /*005a*/ 	.short	(.L_167 - .L_166)
.L_166:
        /*005c*/ 	.word	0x00000000
        /*0060*/ 	.short	0x0000
        /*0062*/ 	.short	0x0000
        /*0064*/ 	.byte	0x00, 0xf0, 0x81, 0x00


	//----- nvinfo : EIATTR_SPARSE_MMA_MASK
	.align		4
.L_167:
        /*0068*/ 	.byte	0x03, 0x50
        /*006a*/ 	.short	0x0000


	//----- nvinfo : EIATTR_MAXREG_COUNT
	.align		4
        /*006c*/ 	.byte	0x03, 0x1b
        /*006e*/ 	.short	0x00ff


	//----- nvinfo : EIATTR_MERCURY_ISA_VERSION
	.align		4
        /*0070*/ 	.byte	0x03, 0x5f
        /*0072*/ 	.short	0x0101


	//----- nvinfo : EIATTR_VRC_CTA_INIT_COUNT
	.align		4
        /*0074*/ 	.byte	0x02, 0x4a
	.zero		1
	.zero		1


	//----- nvinfo : EIATTR_EXIT_INSTR_OFFSETS
	.align		4
        /*0078*/ 	.byte	0x04, 0x1c
        /*007a*/ 	.short	(.L_169 - .L_168)


	//   ....[0]....
.L_168:
        /*007c*/ 	.word	0x00000050


	//   ....[1]....
        /*0080*/ 	.word	0x00000bd0


	//----- nvinfo : EIATTR_CBANK_PARAM_SIZE
	.align		4
.L_169:
        /*0084*/ 	.byte	0x03, 0x19
        /*0086*/ 	.short	0x0040


	//----- nvinfo : EIATTR_PARAM_CBANK
	.align		4
        /*0088*/ 	.byte	0x04, 0x0a
        /*008a*/ 	.short	(.L_171 - .L_170)
	.align		4
.L_170:
        /*008c*/ 	.word	index@(.nv.constant0._Z10fill3Dto2D14cudaPitchedPtriiiPdd)
        /*0090*/ 	.short	0x0380
        /*0092*/ 	.short	0x0040


	//----- nvinfo : EIATTR_SW_WAR
	.align		4
.L_171:
        /*0094*/ 	.byte	0x04, 0x36
        /*0096*/ 	.short	(.L_173 - .L_172)
.L_172:
        /*0098*/ 	.word	0x00000008
.L_173:


//--------------------- .nv.info._Z6fill3D14cudaPitchedPtriii --------------------------
	.section	.nv.info._Z6fill3D14cudaPitchedPtriii,"",@"SHT_CUDA_INFO"
	.sectionflags	@""
	.align	4


	//----- nvinfo : EIATTR_CUDA_API_VERSION
	.align		4
        /*0000*/ 	.byte	0x04, 0x37
        /*0002*/ 	.short	(.L_175 - .L_174)
.L_174:
        /*0004*/ 	.word	0x00000082


	//----- nvinfo : EIATTR_KPARAM_INFO
	.align		4
.L_175:
        /*0008*/ 	.byte	0x04, 0x17
        /*000a*/ 	.short	(.L_177 - .L_176)
.L_176:
        /*000c*/ 	.word	0x00000000
        /*0010*/ 	.short	0x0003
        /*0012*/ 	.short	0x0028
        /*0014*/ 	.byte	0x00, 0xf0, 0x11, 0x00


	//----- nvinfo : EIATTR_KPARAM_INFO
	.align		4
.L_177:
        /*0018*/ 	.byte	0x04, 0x17
        /*001a*/ 	.short	(.L_179 - .L_178)
.L_178:
        /*001c*/ 	.word	0x00000000
        /*0020*/ 	.short	0x0002
        /*0022*/ 	.short	0x0024
        /*0024*/ 	.byte	0x00, 0xf0, 0x11, 0x00


	//----- nvinfo : EIATTR_KPARAM_INFO
	.align		4
.L_179:
        /*0028*/ 	.byte	0x04, 0x17
        /*002a*/ 	.short	(.L_181 - .L_180)
.L_180:
        /*002c*/ 	.word	0x00000000
        /*0030*/ 	.short	0x0001
        /*0032*/ 	.short	0x0020
        /*0034*/ 	.byte	0x00, 0xf0, 0x11, 0x00


	//----- nvinfo : EIATTR_KPARAM_INFO
	.align		4
.L_181:
        /*0038*/ 	.byte	0x04, 0x17
        /*003a*/ 	.short	(.L_183 - .L_182)
.L_182:
        /*003c*/ 	.word	0x00000000
        /*0040*/ 	.short	0x0000
        /*0042*/ 	.short	0x0000
        /*0044*/ 	.byte	0x00, 0xf0, 0x81, 0x00


	//----- nvinfo : EIATTR_SPARSE_MMA_MASK
	.align		4
.L_183:
        /*0048*/ 	.byte	0x03, 0x50
        /*004a*/ 	.short	0x0000


	//----- nvinfo : EIATTR_MAXREG_COUNT
	.align		4
        /*004c*/ 	.byte	0x03, 0x1b
        /*004e*/ 	.short	0x00ff


	//----- nvinfo : EIATTR_MERCURY_ISA_VERSION
	.align		4
        /*0050*/ 	.byte	0x03, 0x5f
        /*0052*/ 	.short	0x0101


	//----- nvinfo : EIATTR_VRC_CTA_INIT_COUNT
	.align		4
        /*0054*/ 	.byte	0x02, 0x4a
	.zero		1
	.zero		1


	//----- nvinfo : EIATTR_EXIT_INSTR_OFFSETS
	.align		4
        /*0058*/ 	.byte	0x04, 0x1c
        /*005a*/ 	.short	(.L_185 - .L_184)


	//   ....[0]....
.L_184:
        /*005c*/ 	.word	0x00000010


	//----- nvinfo : EIATTR_CBANK_PARAM_SIZE
	.align		4
.L_185:
        /*0060*/ 	.byte	0x03, 0x19
        /*0062*/ 	.short	0x002c


	//----- nvinfo : EIATTR_PARAM_CBANK
	.align		4
        /*0064*/ 	.byte	0x04, 0x0a
        /*0066*/ 	.short	(.L_187 - .L_186)
	.align		4
.L_186:
        /*0068*/ 	.word	index@(.nv.constant0._Z6fill3D14cudaPitchedPtriii)
        /*006c*/ 	.short	0x0380
        /*006e*/ 	.short	0x002c


	//----- nvinfo : EIATTR_SW_WAR
	.align		4
.L_187:
        /*0070*/ 	.byte	0x04, 0x36
        /*0072*/ 	.short	(.L_189 - .L_188)
.L_188:
        /*0074*/ 	.word	0x00000008
.L_189:


//--------------------- .nv.info._Z15fill2D_specificPdmii --------------------------
	.section	.nv.info._Z15fill2D_specificPdmii,"",@"SHT_CUDA_INFO"
	.sectionflags	@""
	.align	4


	//----- nvinfo : EIATTR_CUDA_API_VERSION
	.align		4
        /*0000*/ 	.byte	0x04, 0x37
        /*0002*/ 	.short	(.L_191 - .L_190)
.L_190:
        /*0004*/ 	.word	0x00000082


	//----- nvinfo : EIATTR_KPARAM_INFO
	.align		4
.L_191:
        /*0008*/ 	.byte	0x04, 0x17
        /*000a*/ 	.short	(.L_193 - .L_192)
.L_192:
        /*000c*/ 	.word	0x00000000
        /*0010*/ 	.short	0x0003
        /*0012*/ 	.short	0x0014
        /*0014*/ 	.byte	0x00, 0xf0, 0x11, 0x00


	//----- nvinfo : EIATTR_KPARAM_INFO
	.align		4
.L_193:
        /*0018*/ 	.byte	0x04, 0x17
        /*001a*/ 	.short	(.L_195 - .L_194)
.L_194:
        /*001c*/ 	.word	0x00000000
        /*0020*/ 	.short	0x0002
        /*0022*/ 	.short	0x0010
        /*0024*/ 	.byte	0x00, 0xf0, 0x11, 0x00


	//----- nvinfo : EIATTR_KPARAM_INFO
	.align		4
.L_195:
        /*0028*/ 	.byte	0x04, 0x17
        /*002a*/ 	.short	(.L_197 - .L_196)
.L_196:
        /*002c*/ 	.word	0x00000000
        /*0030*/ 	.short	0x0001
        /*0032*/ 	.short	0x0008
        /*0034*/ 	.byte	0x00, 0xf0, 0x21, 0x00


	//----- nvinfo : EIATTR_KPARAM_INFO
	.align		4
.L_197:
        /*0038*/ 	.byte	0x04, 0x17
        /*003a*/ 	.short	(.L_199 - .L_198)
.L_198:
        /*003c*/ 	.word	0x00000000
        /*0040*/ 	.short	0x0000
        /*0042*/ 	.short	0x0000
        /*0044*/ 	.byte	0x00, 0xf5, 0x21, 0x00


	//----- nvinfo : EIATTR_SPARSE_MMA_MASK
	.align		4
.L_199:
        /*0048*/ 	.byte	0x03, 0x50
        /*004a*/ 	.short	0x0000


	//----- nvinfo : EIATTR_MAXREG_COUNT
	.align		4
        /*004c*/ 	.byte	0x03, 0x1b
        /*004e*/ 	.short	0x00ff


	//----- nvinfo : EIATTR_MERCURY_ISA_VERSION
	.align		4
        /*0050*/ 	.byte	0x03, 0x5f
        /*0052*/ 	.short	0x0101


	//----- nvinfo : EIATTR_VRC_CTA_INIT_COUNT
	.align		4
        /*0054*/ 	.byte	0x02, 0x4a
	.zero		1
	.zero		1


	//----- nvinfo : EIATTR_EXIT_INSTR_OFFSETS
	.align		4
        /*0058*/ 	.byte	0x04, 0x1c
        /*005a*/ 	.short	(.L_201 - .L_200)


	//   ....[0]....
.L_200:
        /*005c*/ 	.word	0x000013c0


	//   ....[1]....
        /*0060*/ 	.word	0x00001a90


	//   ....[2]....
        /*0064*/ 	.word	0x00001ad0


	//   ....[3]....
        /*0068*/ 	.word	0x000025d0


	//   ....[4]....
        /*006c*/ 	.word	0x00002b70


	//   ....[5]....
        /*0070*/ 	.word	0x00002e90


	//   ....[6]....
        /*0074*/ 	.word	0x00003010


	//----- nvinfo : EIATTR_CBANK_PARAM_SIZE
	.align		4
.L_201:
        /*0078*/ 	.byte	0x03, 0x19
        /*007a*/ 	.short	0x0018


	//----- nvinfo : EIATTR_PARAM_CBANK
	.align		4
        /*007c*/ 	.byte	0x04, 0x0a
        /*007e*/ 	.short	(.L_203 - .L_202)
	.align		4
.L_202:
        /*0080*/ 	.word	index@(.nv.constant0._Z15fill2D_specificPdmii)
        /*0084*/ 	.short	0x0380
        /*0086*/ 	.short	0x0018


	//----- nvinfo : EIATTR_SW_WAR
	.align		4
.L_203:
        /*0088*/ 	.byte	0x04, 0x36
        /*008a*/ 	.short	(.L_205 - .L_204)
.L_204:
        /*008c*/ 	.word	0x00000008
.L_205:


//--------------------- .nv.info._Z6fill2DPdmii   --------------------------
	.section	.nv.info._Z6fill2DPdmii,"",@"SHT_CUDA_INFO"
	.sectionflags	@""
	.align	4


	//----- nvinfo : EIATTR_CUDA_API_VERSION
	.align		4
        /*0000*/ 	.byte	0x04, 0x37
        /*0002*/ 	.short	(.L_207 - .L_206)
.L_206:
        /*0004*/ 	.word	0x00000082


	//----- nvinfo : EIATTR_KPARAM_INFO
	.align		4
.L_207:
        /*0008*/ 	.byte	0x04, 0x17
        /*000a*/ 	.short	(.L_209 - .L_208)
.L_208:
        /*000c*/ 	.word	0x00000000
        /*0010*/ 	.short	0x0003
        /*0012*/ 	.short	0x0014
        /*0014*/ 	.byte	0x00, 0xf0, 0x11, 0x00


	//----- nvinfo : EIATTR_KPARAM_INFO
	.align		4
.L_209:
        /*0018*/ 	.byte	0x04, 0x17
        /*001a*/ 	.short	(.L_211 - .L_210)
.L_210:
        /*001c*/ 	.word	0x00000000
        /*0020*/ 	.short	0x0002
        /*0022*/ 	.short	0x0010
        /*0024*/ 	.byte	0x00, 0xf0, 0x11, 0x00


	//----- nvinfo : EIATTR_KPARAM_INFO
	.align		4
.L_211:
        /*0028*/ 	.byte	0x04, 0x17
        /*002a*/ 	.short	(.L_213 - .L_212)
.L_212:
        /*002c*/ 	.word	0x00000000
        /*0030*/ 	.short	0x0001
        /*0032*/ 	.short	0x0008
        /*0034*/ 	.byte	0x00, 0xf0, 0x21, 0x00


	//----- nvinfo : EIATTR_KPARAM_INFO
	.align		4
.L_213:
        /*0038*/ 	.byte	0x04, 0x17
        /*003a*/ 	.short	(.L_215 - .L_214)
.L_214:
        /*003c*/ 	.word	0x00000000
        /*0040*/ 	.short	0x0000
        /*0042*/ 	.short	0x0000
        /*0044*/ 	.byte	0x00, 0xf5, 0x21, 0x00


	//----- nvinfo : EIATTR_SPARSE_MMA_MASK
	.align		4
.L_215:
        /*0048*/ 	.byte	0x03, 0x50
        /*004a*/ 	.short	0x0000


	//----- nvinfo : EIATTR_MAXREG_COUNT
	.align		4
        /*004c*/ 	.byte	0x03, 0x1b
        /*004e*/ 	.short	0x00ff


	//----- nvinfo : EIATTR_MERCURY_ISA_VERSION
	.align		4
        /*0050*/ 	.byte	0x03, 0x5f
        /*0052*/ 	.short	0x0101


	//----- nvinfo : EIATTR_VRC_CTA_INIT_COUNT
	.align		4
        /*0054*/ 	.byte	0x02, 0x4a
	.zero		1
	.zero		1


	//----- nvinfo : EIATTR_EXIT_INSTR_OFFSETS
	.align		4
        /*0058*/ 	.byte	0x04, 0x1c
        /*005a*/ 	.short	(.L_217 - .L_216)


	//   ....[0]....
.L_216:
        /*005c*/ 	.word	0x00000010


	//----- nvinfo : EIATTR_CBANK_PARAM_SIZE
	.align		4
.L_217:
        /*0060*/ 	.byte	0x03, 0x19
        /*0062*/ 	.short	0x0018


	//----- nvinfo : EIATTR_PARAM_CBANK
	.align		4
        /*0064*/ 	.byte	0x04, 0x0a
        /*0066*/ 	.short	(.L_219 - .L_218)
	.align		4
.L_218:
        /*0068*/ 	.word	index@(.nv.constant0._Z6fill2DPdmii)
        /*006c*/ 	.short	0x0380
        /*006e*/ 	.short	0x0018


	//----- nvinfo : EIATTR_SW_WAR
	.align		4
.L_219:
        /*0070*/ 	.byte	0x04, 0x36
        /*0072*/ 	.short	(.L_221 - .L_220)
.L_220:
        /*0074*/ 	.word	0x00000008
.L_221:


//--------------------- .nv.info._Z6fill1DiPdd    --------------------------
	.section	.nv.info._Z6fill1DiPdd,"",@"SHT_CUDA_INFO"
	.sectionflags	@""
	.align	4


	//----- nvinfo : EIATTR_CUDA_API_VERSION
	.align		4
        /*0000*/ 	.byte	0x04, 0x37
        /*0002*/ 	.short	(.L_223 - .L_222)
.L_222:
        /*0004*/ 	.word	0x00000082


	//----- nvinfo : EIATTR_KPARAM_INFO
	.align		4
.L_223:
        /*0008*/ 	.byte	0x04, 0x17
        /*000a*/ 	.short	(.L_225 - .L_224)
.L_224:
        /*000c*/ 	.word	0x00000000
        /*0010*/ 	.short	0x0002
        /*0012*/ 	.short	0x0010
        /*0014*/ 	.byte	0x00, 0xf0, 0x21, 0x00


	//----- nvinfo : EIATTR_KPARAM_INFO
	.align		4
.L_225:
        /*0018*/ 	.byte	0x04, 0x17
        /*001a*/ 	.short	(.L_227 - .L_226)
.L_226:
        /*001c*/ 	.word	0x00000000
        /*0020*/ 	.short	0x0001
        /*0022*/ 	.short	0x0008
        /*0024*/ 	.byte	0x00, 0xf5, 0x21, 0x00


	//----- nvinfo : EIATTR_KPARAM_INFO
	.align		4
.L_227:
        /*0028*/ 	.byte	0x04, 0x17
        /*002a*/ 	.short	(.L_229 - .L_228)
.L_228:
        /*002c*/ 	.word	0x00000000
        /*0030*/ 	.short	0x0000
        /*0032*/ 	.short	0x0000
        /*0034*/ 	.byte	0x00, 0xf0, 0x11, 0x00


	//----- nvinfo : EIATTR_SPARSE_MMA_MASK
	.align		4
.L_229:
        /*0038*/ 	.byte	0x03, 0x50
        /*003a*/ 	.short	0x0000


	//----- nvinfo : EIATTR_MAXREG_COUNT
	.align		4
        /*003c*/ 	.byte	0x03, 0x1b
        /*003e*/ 	.short	0x00ff


	//----- nvinfo : EIATTR_MERCURY_ISA_VERSION
	.align		4
        /*0040*/ 	.byte	0x03, 0x5f
        /*0042*/ 	.short	0x0101


	//----- nvinfo : EIATTR_VRC_CTA_INIT_COUNT
	.align		4
        /*0044*/ 	.byte	0x02, 0x4a
	.zero		1
	.zero		1


	//----- nvinfo : EIATTR_EXIT_INSTR_OFFSETS
	.align		4
        /*0048*/ 	.byte	0x04, 0x1c
        /*004a*/ 	.short	(.L_231 - .L_230)


	//   ....[0]....
.L_230:
        /*004c*/ 	.word	0x00000030


	//   ....[1]....
        /*0050*/ 	.word	0x00000290


	//   ....[2]....
        /*0054*/ 	.word	0x000003a0


	//   ....[3]....
        /*0058*/ 	.word	0x00000470


	//   ....[4]....
        /*005c*/ 	.word	0x00000520


	//----- nvinfo : EIATTR_CBANK_PARAM_SIZE
	.align		4
.L_231:
        /*0060*/ 	.byte	0x03, 0x19
        /*0062*/ 	.short	0x0018


	//----- nvinfo : EIATTR_PARAM_CBANK
	.align		4
        /*0064*/ 	.byte	0x04, 0x0a
        /*0066*/ 	.short	(.L_233 - .L_232)
	.align		4
.L_232:
        /*0068*/ 	.word	index@(.nv.constant0._Z6fill1DiPdd)
        /*006c*/ 	.short	0x0380
        /*006e*/ 	.short	0x0018


	//----- nvinfo : EIATTR_SW_WAR
	.align		4
.L_233:
        /*0070*/ 	.byte	0x04, 0x36
        /*0072*/ 	.short	(.L_235 - .L_234)
.L_234:
        /*0074*/ 	.word	0x00000008
.L_235:


//--------------------- .nv.info._Z3addiPfS_      --------------------------
	.section	.nv.info._Z3addiPfS_,"",@"SHT_CUDA_INFO"
	.sectionflags	@""
	.align	4


	//----- nvinfo : EIATTR_CUDA_API_VERSION
	.align		4
        /*0000*/ 	.byte	0x04, 0x37
        /*0002*/ 	.short	(.L_237 - .L_236)
.L_236:
        /*0004*/ 	.word	0x00000082


	//----- nvinfo : EIATTR_KPARAM_INFO
	.align		4
.L_237:
        /*0008*/ 	.byte	0x04, 0x17
        /*000a*/ 	.short	(.L_239 - .L_238)
.L_238:
        /*000c*/ 	.word	0x00000000
        /*0010*/ 	.short	0x0002
        /*0012*/ 	.short	0x0010
        /*0014*/ 	.byte	0x00, 0xf5, 0x21, 0x00


	//----- nvinfo : EIATTR_KPARAM_INFO
	.align		4
.L_239:
        /*0018*/ 	.byte	0x04, 0x17
        /*001a*/ 	.short	(.L_241 - .L_240)
.L_240:
        /*001c*/ 	.word	0x00000000
        /*0020*/ 	.short	0x0001
        /*0022*/ 	.short	0x0008
        /*0024*/ 	.byte	0x00, 0xf5, 0x21, 0x00


	//----- nvinfo : EIATTR_KPARAM_INFO
	.align		4
.L_241:
        /*0028*/ 	.byte	0x04, 0x17
        /*002a*/ 	.short	(.L_243 - .L_242)
.L_242:
        /*002c*/ 	.word	0x00000000
        /*0030*/ 	.short	0x0000
        /*0032*/ 	.short	0x0000
        /*0034*/ 	.byte	0x00, 0xf0, 0x11, 0x00


	//----- nvinfo : EIATTR_SPARSE_MMA_MASK
	.align		4
.L_243:
        /*0038*/ 	.byte	0x03, 0x50
        /*003a*/ 	.short	0x0000


	//----- nvinfo : EIATTR_MAXREG_COUNT
	.align		4
        /*003c*/ 	.byte	0x03, 0x1b
        /*003e*/ 	.short	0x00ff


	//----- nvinfo : EIATTR_MERCURY_ISA_VERSION
	.align		4
        /*0040*/ 	.byte	0x03, 0x5f
        /*0042*/ 	.short	0x0101


	//----- nvinfo : EIATTR_VRC_CTA_INIT_COUNT
	.align		4
        /*0044*/ 	.byte	0x02, 0x4a
	.zero		1
	.zero		1


	//----- nvinfo : EIATTR_EXIT_INSTR_OFFSETS
	.align		4
        /*0048*/ 	.byte	0x04, 0x1c
        /*004a*/ 	.short	(.L_245 - .L_244)


	//   ....[0]....
.L_244:
        /*004c*/ 	.word	0x00000030


	//   ....[1]....
        /*0050*/ 	.word	0x00000600


	//   ....[2]....
        /*0054*/ 	.word	0x000008a0


	//   ....[3]....
        /*0058*/ 	.word	0x00000a40


	//   ....[4]....
        /*005c*/ 	.word	0x00000b90


	//----- nvinfo : EIATTR_CBANK_PARAM_SIZE
	.align		4
.L_245:
        /*0060*/ 	.byte	0x03, 0x19
        /*0062*/ 	.short	0x0018


	//----- nvinfo : EIATTR_PARAM_CBANK
	.align		4
        /*0064*/ 	.byte	0x04, 0x0a
        /*0066*/ 	.short	(.L_247 - .L_246)
	.align		4
.L_246:
        /*0068*/ 	.word	index@(.nv.constant0._Z3addiPfS_)
        /*006c*/ 	.short	0x0380
        /*006e*/ 	.short	0x0018


	//----- nvinfo : EIATTR_SW_WAR
	.align		4
.L_247:
        /*0070*/ 	.byte	0x04, 0x36
        /*0072*/ 	.short	(.L_249 - .L_248)
.L_248:
        /*0074*/ 	.word	0x00000008
.L_249:


//--------------------- .nv.callgraph             --------------------------
	.section	.nv.callgraph,"",@"SHT_CUDA_CALLGRAPH"
	.align	4
	.sectionentsize	8
	.align		4
        /*0000*/ 	.word	0x00000000
	.align		4
        /*0004*/ 	.word	0xffffffff
	.align		4
        /*0008*/ 	.word	0x00000000
	.align		4
        /*000c*/ 	.word	0xfffffffe
	.align		4
        /*0010*/ 	.word	0x00000000
	.align		4
        /*0014*/ 	.word	0xfffffffd
	.align		4
        /*0018*/ 	.word	0x00000000
	.align		4
        /*001c*/ 	.word	0xfffffffc


//--------------------- .text._Z23predicted_vehicle_state14cudaPitchedPtrS_PdS0_S0_S0_diS0_S0_S0_ --------------------------
	.section	.text._Z23predicted_vehicle_state14cudaPitchedPtrS_PdS0_S0_S0_diS0_S0_S0_,"ax",@progbits
	.align	128
        .global         _Z23predicted_vehicle_state14cudaPitchedPtrS_PdS0_S0_S0_diS0_S0_S0_
        .type           _Z23predicted_vehicle_state14cudaPitchedPtrS_PdS0_S0_S0_diS0_S0_S0_,@function
        .size           _Z23predicted_vehicle_state14cudaPitchedPtrS_PdS0_S0_S0_diS0_S0_S0_,(.L_x_54 - _Z23predicted_vehicle_state14cudaPitchedPtrS_PdS0_S0_S0_diS0_S0_S0_)
        .other          _Z23predicted_vehicle_state14cudaPitchedPtrS_PdS0_S0_S0_diS0_S0_S0_,@"STO_CUDA_ENTRY STV_DEFAULT"
_Z23predicted_vehicle_state14cudaPitchedPtrS_PdS0_S0_S0_diS0_S0_S0_:
.text._Z23predicted_vehicle_state14cudaPitchedPtrS_PdS0_S0_S0_diS0_S0_S0_:
[----:B------:R-:W-:Y:S01]  /*0000*/  LDC R1, c[0x0][0x37c] ;  /* 0x0000df00ff017b82 */ /* 0x000fe20000000800 */
[----:B------:R-:W-:Y:S05]  /*0010*/  EXIT ;  /* 0x000000000000794d */ /* 0x000fea0003800000 */
.L_x_0:
[----:B------:R-:W-:-:S00]  /*0020*/  BRA `(.L_x_0) ;  /* 0xfffffffc00fc7947 */ /* 0x000fc0000383ffff */
[----:B------:R-:W-:-:S00]  /*0030*/  NOP ;  /* 0x0000000000007918 */ /* 0x000fc00000000000 */
        /* <DEDUP_REMOVED lines=12> */
.L_x_54:


//--------------------- .text._Z12mmult_kerneliiiPKdS0_Pd --------------------------
	.section	.text._Z12mmult_kerneliiiPKdS0_Pd,"ax",@progbits
	.align	128
        .global         _Z12mmult_kerneliiiPKdS0_Pd
        .type           _Z12mmult_kerneliiiPKdS0_Pd,@function
        .size           _Z12mmult_kerneliiiPKdS0_Pd,(.L_x_55 - _Z12mmult_kerneliiiPKdS0_Pd)
        .other          _Z12mmult_kerneliiiPKdS0_Pd,@"STO_CUDA_ENTRY STV_DEFAULT"
_Z12mmult_kerneliiiPKdS0_Pd:
.text._Z12mmult_kerneliiiPKdS0_Pd:
[----:B------:R-:W-:Y:S08]  /*0000*/  LDC R1, c[0x0][0x37c] ;  /* 0x0000df00ff017b82 */ /* 0x000ff00000000800 */
[----:B------:R-:W0:Y:S01]  /*0010*/  LDC R0, c[0x0][0x384] ;  /* 0x0000e100ff007b82 */ /* 0x000e220000000800 */
[----:B------:R-:W1:Y:S01]  /*0020*/  S2R R4, SR_TID.Y ;  /* 0x0000000000047919 */ /* 0x000e620000002200 */
[----:B------:R-:W-:-:S06]  /*0030*/  UMOV UR4, 0x400 ;  /* 0x0000040000047882 */ /* 0x000fcc0000000000 */
[----:B------:R-:W2:Y:S01]  /*0040*/  S2UR UR5, SR_CgaCtaId ;  /* 0x00000000000579c3 */ /* 0x000ea20000008800 */
[----:B0-----:R-:W-:Y:S01]  /*0050*/  ISETP.GE.AND P0, PT, R0, 0x1, PT ;  /* 0x000000010000780c */ /* 0x001fe20003f06270 */
[----:B--2---:R-:W-:-:S06]  /*0060*/  ULEA UR4, UR5, UR4, 0x18 ;  /* 0x0000000405047291 */ /* 0x004fcc000f8ec0ff */
[----:B------:R-:W0:Y:S03]  /*0070*/  S2UR UR5, SR_CTAID.Y ;  /* 0x00000000000579c3 */ /* 0x000e260000002600 */
[----:B------:R-:W-:Y:S03]  /*0080*/  STS [UR4], RZ ;  /* 0x000000ffff007988 */ /* 0x000fe60008000804 */
[----:B01----:R-:W-:Y:S05]  /*0090*/  @!P0 EXIT ;  /* 0x000000000000894d */ /* 0x003fea0003800000 */
[----:B------:R-:W0:Y:S01]  /*00a0*/  S2R R7, SR_TID.X ;  /* 0x0000000000077919 */ /* 0x000e220000002100 */
[----:B------:R-:W1:Y:S01]  /*00b0*/  LDC R3, c[0x0][0x364] ;  /* 0x0000d900ff037b82 */ /* 0x000e620000000800 */
[----:B------:R-:W0:Y:S01]  /*00c0*/  LDCU UR6, c[0x0][0x360] ;  /* 0x00006c00ff0677ac */ /* 0x000e220008000800 */
[----:B------:R-:W0:Y:S01]  /*00d0*/  S2R R6, SR_CTAID.X ;  /* 0x0000000000067919 */ /* 0x000e220000002500 */
[----:B------:R-:W2:Y:S05]  /*00e0*/  LDCU.64 UR8, c[0x0][0x358] ;  /* 0x00006b00ff0877ac */ /* 0x000eaa0008000a00 */
[----:B------:R-:W3:Y:S08]  /*00f0*/  LDC R2, c[0x0][0x388] ;  /* 0x0000e200ff027b82 */ /* 0x000ef00000000800 */
[----:B------:R-:W4:Y:S01]  /*0100*/  LDC.64 R10, c[0x0][0x3a0] ;  /* 0x0000e800ff0a7b82 */ /* 0x000f220000000a00 */
[----:B------:R-:W-:Y:S01]  /*0110*/  ISETP.GE.U32.AND P1, PT, R0, 0x8, PT ;  /* 0x000000080000780c */ /* 0x000fe20003f26070 */
[----:B-1----:R-:W-:-:S02]  /*0120*/  IMAD R3, R3, UR5, R4 ;  /* 0x0000000503037c24 */ /* 0x002fc4000f8e0204 */
[----:B0-----:R-:W-:-:S04]  /*0130*/  IMAD R7, R6, UR6, R7 ;  /* 0x0000000606077c24 */ /* 0x001fc8000f8e0207 */
[----:B---3--:R-:W-:-:S04]  /*0140*/  IMAD R5, R7, R2, R3 ;  /* 0x0000000207057224 */ /* 0x008fc800078e0203 */
[----:B----4-:R-:W-:Y:S01]  /*0150*/  IMAD.WIDE R10, R5, 0x8, R10 ;  /* 0x00000008050a7825 */ /* 0x010fe200078e020a */
[----:B------:R-:W-:-:S03]  /*0160*/  LOP3.LUT R5, R0, 0x7, RZ, 0xc0, !PT ;  /* 0x0000000700057812 */ /* 0x000fc600078ec0ff */
[----:B------:R-:W-:Y:S01]  /*0170*/  HFMA2 R6, -RZ, RZ, 0, 0 ;  /* 0x00000000ff067431 */ /* 0x000fe200000001ff */
[----:B--2---:R0:W5:Y:S01]  /*0180*/  LDG.E.64 R16, desc[UR8][R10.64] ;  /* 0x000000080a107981 */ /* 0x004162000c1e1b00 */
[----:B------:R-:W-:Y:S01]  /*0190*/  ISETP.NE.AND P0, PT, R5, RZ, PT ;  /* 0x000000ff0500720c */ /* 0x000fe20003f05270 */
[----:B------:R-:W-:Y:S01]  /*01a0*/  IMAD R7, R7, R0, RZ ;  /* 0x0000000007077224 */ /* 0x000fe200078e02ff */
[----:B------:R-:W-:Y:S11]  /*01b0*/  @!P1 BRA `(.L_x_1) ;  /* 0x0000000000e09947 */ /* 0x000ff60003800000 */
[----:B------:R-:W1:Y:S01]  /*01c0*/  LDCU.64 UR6, c[0x0][0x390] ;  /* 0x00007200ff0677ac */ /* 0x000e620008000a00 */
[----:B------:R-:W-:Y:S02]  /*01d0*/  LOP3.LUT R6, R0, 0x7ffffff8, RZ, 0xc0, !PT ;  /* 0x7ffffff800067812 */ /* 0x000fe400078ec0ff */
[----:B------:R-:W-:Y:S02]  /*01e0*/  MOV R8, R7 ;  /* 0x0000000700087202 */ /* 0x000fe40000000f00 */
[----:B------:R-:W-:Y:S02]  /*01f0*/  MOV R9, R3 ;  /* 0x0000000300097202 */ /* 0x000fe40000000f00 */
[----:B------:R-:W-:Y:S01]  /*0200*/  IADD3 R4, PT, PT, -R6, RZ, RZ ;  /* 0x000000ff06047210 */ /* 0x000fe20007ffe1ff */
[----:B-1----:R-:W-:-:S04]  /*0210*/  UIADD3 UR5, UP0, UPT, UR6, 0x20, URZ ;  /* 0x0000002006057890 */ /* 0x002fc8000ff1e0ff */
[----:B------:R-:W-:-:S12]  /*0220*/  UIADD3.X UR6, UPT, UPT, URZ, UR7, URZ, UP0, !UPT ;  /* 0x00000007ff067290 */ /* 0x000fd800087fe4ff */
.L_x_2:
[----:B------:R-:W1:Y:S01]  /*0230*/  LDC.64 R24, c[0x0][0x398] ;  /* 0x0000e600ff187b82 */ /* 0x000e620000000a00 */
[----:B------:R-:W-:Y:S02]  /*0240*/  MOV R12, UR5 ;  /* 0x00000005000c7c02 */ /* 0x000fe40008000f00 */
[----:B------:R-:W-:-:S03]  /*0250*/  MOV R13, UR6 ;  /* 0x00000006000d7c02 */ /* 0x000fc60008000f00 */
[----:B------:R-:W-:-:S05]  /*0260*/  IMAD.WIDE R12, R8, 0x8, R12 ;  /* 0x00000008080c7825 */ /* 0x000fca00078e020c */
[----:B------:R-:W2:Y:S01]  /*0270*/  LDG.E.64 R14, desc[UR8][R12.64+-0x20] ;  /* 0xffffe0080c0e7981 */ /* 0x000ea2000c1e1b00 */
[----:B-1----:R-:W-:-:S05]  /*0280*/  IMAD.WIDE R24, R9, 0x8, R24 ;  /* 0x0000000809187825 */ /* 0x002fca00078e0218 */
[----:B---3--:R-:W2:Y:S01]  /*0290*/  LDG.E.64 R22, desc[UR8][R24.64] ;  /* 0x0000000818167981 */ /* 0x008ea2000c1e1b00 */
[----:B------:R-:W-:Y:S01]  /*02a0*/  IMAD.WIDE R26, R2, 0x8, R24 ;  /* 0x00000008021a7825 */ /* 0x000fe200078e0218 */
[----:B--2--5:R-:W-:-:S07]  /*02b0*/  DFMA R22, R14, R22, R16 ;  /* 0x000000160e16722b */ /* 0x024fce0000000010 */
[----:B------:R1:W-:Y:S04]  /*02c0*/  STG.E.64 desc[UR8][R10.64], R22 ;  /* 0x000000160a007986 */ /* 0x0003e8000c101b08 */
[----:B------:R-:W2:Y:S04]  /*02d0*/  LDG.E.64 R16, desc[UR8][R12.64+-0x18] ;  /* 0xffffe8080c107981 */ /* 0x000ea8000c1e1b00 */
[----:B------:R-:W2:Y:S01]  /*02e0*/  LDG.E.64 R14, desc[UR8][R26.64] ;  /* 0x000000081a0e7981 */ /* 0x000ea2000c1e1b00 */
[----:B------:R-:W-:Y:S01]  /*02f0*/  IMAD.WIDE R20, R2, 0x8, R26 ;  /* 0x0000000802147825 */ /* 0x000fe200078e021a */
[----:B--2---:R-:W-:-:S07]  /*0300*/  DFMA R16, R16, R14, R22 ;  /* 0x0000000e1010722b */ /* 0x004fce0000000016 */
[----:B------:R2:W-:Y:S04]  /*0310*/  STG.E.64 desc[UR8][R10.64], R16 ;  /* 0x000000100a007986 */ /* 0x0005e8000c101b08 */
[----:B------:R-:W3:Y:S04]  /*0320*/  LDG.E.64 R18, desc[UR8][R12.64+-0x10] ;  /* 0xfffff0080c127981 */ /* 0x000ee8000c1e1b00 */
[----:B------:R-:W3:Y:S01]  /*0330*/  LDG.E.64 R14, desc[UR8][R20.64] ;  /* 0x00000008140e7981 */ /* 0x000ee2000c1e1b00 */
[----:B------:R-:W-:Y:S01]  /*0340*/  IMAD.WIDE R24, R2, 0x8, R20 ;  /* 0x0000000802187825 */ /* 0x000fe200078e0214 */
[----:B---3--:R-:W-:-:S07]  /*0350*/  DFMA R18, R18, R14, R16 ;  /* 0x0000000e1212722b */ /* 0x008fce0000000010 */
[----:B------:R3:W-:Y:S04]  /*0360*/  STG.E.64 desc[UR8][R10.64], R18 ;  /* 0x000000120a007986 */ /* 0x0007e8000c101b08 */
[----:B-1----:R-:W4:Y:S04]  /*0370*/  LDG.E.64 R22, desc[UR8][R12.64+-0x8] ;  /* 0xfffff8080c167981 */ /* 0x002f28000c1e1b00 */
[----:B------:R-:W4:Y:S01]  /*0380*/  LDG.E.64 R14, desc[UR8][R24.64] ;  /* 0x00000008180e7981 */ /* 0x000f22000c1e1b00 */
[----:B------:R-:W-:Y:S01]  /*0390*/  IMAD.WIDE R26, R2, 0x8, R24 ;  /* 0x00000008021a7825 */ /* 0x000fe200078e0218 */
[----:B----4-:R-:W-:-:S07]  /*03a0*/  DFMA R22, R22, R14, R18 ;  /* 0x0000000e1616722b */ /* 0x010fce0000000012 */
[----:B------:R1:W-:Y:S04]  /*03b0*/  STG.E.64 desc[UR8][R10.64], R22 ;  /* 0x000000160a007986 */ /* 0x0003e8000c101b08 */
[----:B--2---:R-:W2:Y:S04]  /*03c0*/  LDG.E.64 R16, desc[UR8][R12.64] ;  /* 0x000000080c107981 */ /* 0x004ea8000c1e1b00 */
[----:B------:R-:W2:Y:S02]  /*03d0*/  LDG.E.64 R14, desc[UR8][R26.64] ;  /* 0x000000081a0e7981 */ /* 0x000ea4000c1e1b00 */
[----:B--2---:R-:W-:Y:S01]  /*03e0*/  DFMA R16, R16, R14, R22 ;  /* 0x0000000e1010722b */ /* 0x004fe20000000016 */
[----:B------:R-:W-:-:S06]  /*03f0*/  IMAD.WIDE R14, R2, 0x8, R26 ;  /* 0x00000008020e7825 */ /* 0x000fcc00078e021a */
[----:B------:R2:W-:Y:S04]  /*0400*/  STG.E.64 desc[UR8][R10.64], R16 ;  /* 0x000000100a007986 */ /* 0x0005e8000c101b08 */
[----:B---3--:R-:W3:Y:S04]  /*0410*/  LDG.E.64 R18, desc[UR8][R12.64+0x8] ;  /* 0x000008080c127981 */ /* 0x008ee8000c1e1b00 */
[----:B------:R-:W3:Y:S02]  /*0420*/  LDG.E.64 R20, desc[UR8][R14.64] ;  /* 0x000000080e147981 */ /* 0x000ee4000c1e1b00 */
[----:B---3--:R-:W-:Y:S01]  /*0430*/  DFMA R18, R18, R20, R16 ;  /* 0x000000141212722b */ /* 0x008fe20000000010 */
[----:B------:R-:W-:-:S06]  /*0440*/  IMAD.WIDE R20, R2, 0x8, R14 ;  /* 0x0000000802147825 */ /* 0x000fcc00078e020e */
[----:B------:R3:W-:Y:S04]  /*0450*/  STG.E.64 desc[UR8][R10.64], R18 ;  /* 0x000000120a007986 */ /* 0x0007e8000c101b08 */
[----:B-1----:R-:W4:Y:S04]  /*0460*/  LDG.E.64 R22, desc[UR8][R12.64+0x10] ;  /* 0x000010080c167981 */ /* 0x002f28000c1e1b00 */
[----:B------:R-:W4:Y:S01]  /*0470*/  LDG.E.64 R24, desc[UR8][R20.64] ;  /* 0x0000000814187981 */ /* 0x000f22000c1e1b00 */
[----:B------:R-:W-:Y:S01]  /*0480*/  IADD3 R4, PT, PT, R4, 0x8, RZ ;  /* 0x0000000804047810 */ /* 0x000fe20007ffe0ff */
[----:B----4-:R-:W-:Y:S01]  /*0490*/  DFMA R22, R22, R24, R18 ;  /* 0x000000181616722b */ /* 0x010fe20000000012 */
[----:B------:R-:W-:-:S06]  /*04a0*/  IMAD.WIDE R24, R2, 0x8, R20 ;  /* 0x0000000802187825 */ /* 0x000fcc00078e0214 */
[----:B------:R3:W-:Y:S04]  /*04b0*/  STG.E.64 desc[UR8][R10.64], R22 ;  /* 0x000000160a007986 */ /* 0x0007e8000c101b08 */
[----:B--2---:R-:W2:Y:S04]  /*04c0*/  LDG.E.64 R16, desc[UR8][R12.64+0x18] ;  /* 0x000018080c107981 */ /* 0x004ea8000c1e1b00 */
[----:B------:R-:W2:Y:S01]  /*04d0*/  LDG.E.64 R24, desc[UR8][R24.64] ;  /* 0x0000000818187981 */ /* 0x000ea2000c1e1b00 */
[----:B------:R-:W-:Y:S02]  /*04e0*/  ISETP.NE.AND P1, PT, R4, RZ, PT ;  /* 0x000000ff0400720c */ /* 0x000fe40003f25270 */
[----:B------:R-:W-:-:S02]  /*04f0*/  LEA R9, R2, R9, 0x3 ;  /* 0x0000000902097211 */ /* 0x000fc400078e18ff */
[----:B------:R-:W-:Y:S01]  /*0500*/  IADD3 R8, PT, PT, R8, 0x8, RZ ;  /* 0x0000000808087810 */ /* 0x000fe20007ffe0ff */
[----:B--2---:R-:W-:-:S07]  /*0510*/  DFMA R16, R16, R24, R22 ;  /* 0x000000181010722b */ /* 0x004fce0000000016 */
[----:B------:R3:W-:Y:S01]  /*0520*/  STG.E.64 desc[UR8][R10.64], R16 ;  /* 0x000000100a007986 */ /* 0x0007e2000c101b08 */
[----:B------:R-:W-:Y:S05]  /*0530*/  @P1 BRA `(.L_x_2) ;  /* 0xfffffffc003c1947 */ /* 0x000fea000383ffff */
.L_x_1:
[----:B------:R-:W-:Y:S05]  /*0540*/  @!P0 BRA `(.L_x_3) ;  /* 0x0000000000f48947 */ /* 0x000fea0003800000 */
[----:B------:R-:W-:Y:S02]  /*0550*/  ISETP.GE.U32.AND P0, PT, R5, 0x4, PT ;  /* 0x000000040500780c */ /* 0x000fe40003f06070 */
[----:B------:R-:W-:-:S04]  /*0560*/  LOP3.LUT R20, R0, 0x3, RZ, 0xc0, !PT ;  /* 0x0000000300147812 */ /* 0x000fc800078ec0ff */
[----:B------:R-:W-:-:S07]  /*0570*/  ISETP.NE.AND P1, PT, R20, RZ, PT ;  /* 0x000000ff1400720c */ /* 0x000fce0003f25270 */
[----:B------:R-:W-:Y:S06]  /*0580*/  @!P0 BRA `(.L_x_4) ;  /* 0x0000000000688947 */ /* 0x000fec0003800000 */
[----:B------:R-:W1:Y:S01]  /*0590*/  LDC.64 R4, c[0x0][0x390] ;  /* 0x0000e400ff047b82 */ /* 0x000e620000000a00 */
[----:B------:R-:W-:Y:S01]  /*05a0*/  IADD3 R9, PT, PT, R7, R6, RZ ;  /* 0x0000000607097210 */ /* 0x000fe20007ffe0ff */
[----:B------:R-:W-:-:S06]  /*05b0*/  IMAD R15, R6, R2, R3 ;  /* 0x00000002060f7224 */ /* 0x000fcc00078e0203 */
[----:B------:R-:W2:Y:S01]  /*05c0*/  LDC.64 R12, c[0x0][0x398] ;  /* 0x0000e600ff0c7b82 */ /* 0x000ea20000000a00 */
[----:B-1----:R-:W-:-:S05]  /*05d0*/  IMAD.WIDE R4, R9, 0x8, R4 ;  /* 0x0000000809047825 */ /* 0x002fca00078e0204 */
[----:B------:R-:W4:Y:S01]  /*05e0*/  LDG.E.64 R8, desc[UR8][R4.64] ;  /* 0x0000000804087981 */ /* 0x000f22000c1e1b00 */
[----:B--2---:R-:W-:-:S05]  /*05f0*/  IMAD.WIDE R12, R15, 0x8, R12 ;  /* 0x000000080f0c7825 */ /* 0x004fca00078e020c */
[----:B------:R-:W4:Y:S02]  /*0600*/  LDG.E.64 R14, desc[UR8][R12.64] ;  /* 0x000000080c0e7981 */ /* 0x000f24000c1e1b00 */
[----:B----45:R-:W-:Y:S01]  /*0610*/  DFMA R8, R8, R14, R16 ;  /* 0x0000000e0808722b */ /* 0x030fe20000000010 */
[----:B---3--:R-:W-:-:S06]  /*0620*/  IMAD.WIDE R16, R2, 0x8, R12 ;  /* 0x0000000802107825 */ /* 0x008fcc00078e020c */
        /* <DEDUP_REMOVED lines=11> */
[----:B-1----:R-:W3:Y:S04]  /*06e0*/  LDG.E.64 R8, desc[UR8][R4.64+0x18] ;  /* 0x0000180804087981 */ /* 0x002ee8000c1e1b00 */
[----:B------:R-:W3:Y:S01]  /*06f0*/  LDG.E.64 R12, desc[UR8][R12.64] ;  /* 0x000000080c0c7981 */ /* 0x000ee2000c1e1b00 */
[----:B------:R-:W-:Y:S01]  /*0700*/  IADD3 R6, PT, PT, R6, 0x4, RZ ;  /* 0x0000000406067810 */ /* 0x000fe20007ffe0ff */
[----:B---3--:R-:W-:-:S07]  /*0710*/  DFMA R16, R8, R12, R18 ;  /* 0x0000000c0810722b */ /* 0x008fce0000000012 */
[----:B------:R2:W-:Y:S04]  /*0720*/  STG.E.64 desc[UR8][R10.64], R16 ;  /* 0x000000100a007986 */ /* 0x0005e8000c101b08 */
.L_x_4:
[----:B------:R-:W-:Y:S05]  /*0730*/  @!P1 BRA `(.L_x_3) ;  /* 0x0000000000789947 */ /* 0x000fea0003800000 */
[----:B------:R-:W1:Y:S01]  /*0740*/  LDC.64 R8, c[0x0][0x390] ;  /* 0x0000e400ff087b82 */ /* 0x000e620000000a00 */
[----:B------:R-:W-:-:S07]  /*0750*/  ISETP.NE.AND P0, PT, R20, 0x1, PT ;  /* 0x000000011400780c */ /* 0x000fce0003f05270 */
[----:B------:R-:W4:Y:S06]  /*0760*/  LDC.64 R4, c[0x0][0x398] ;  /* 0x0000e600ff047b82 */ /* 0x000f2c0000000a00 */
[----:B------:R-:W-:Y:S01]  /*0770*/  @P0 IADD3 R13, PT, PT, R7, R6, RZ ;  /* 0x00000006070d0210 */ /* 0x000fe20007ffe0ff */
[----:B---3--:R-:W-:Y:S01]  /*0780*/  @P0 IMAD R23, R6, R2, R3 ;  /* 0x0000000206170224 */ /* 0x008fe200078e0203 */
[----:B--2---:R-:W2:Y:S03]  /*0790*/  LDC.64 R18, c[0x0][0x390] ;  /* 0x0000e400ff127b82 */ /* 0x004ea60000000a00 */
[----:B-1----:R-:W-:-:S04]  /*07a0*/  @P0 IMAD.WIDE R8, R13, 0x8, R8 ;  /* 0x000000080d080825 */ /* 0x002fc800078e0208 */
[----:B----4-:R-:W-:Y:S02]  /*07b0*/  @P0 IMAD.WIDE R22, R23, 0x8, R4 ;  /* 0x0000000817160825 */ /* 0x010fe400078e0204 */
[----:B------:R-:W3:Y:S04]  /*07c0*/  @P0 LDG.E.64 R4, desc[UR8][R8.64] ;  /* 0x0000000808040981 */ /* 0x000ee8000c1e1b00 */
[----:B------:R-:W3:Y:S01]  /*07d0*/  @P0 LDG.E.64 R12, desc[UR8][R22.64] ;  /* 0x00000008160c0981 */ /* 0x000ee2000c1e1b00 */
[----:B------:R-:W-:Y:S01]  /*07e0*/  @P0 IMAD.WIDE R20, R2, 0x8, R22 ;  /* 0x0000000802140825 */ /* 0x000fe200078e0216 */
[----:B------:R-:W-:-:S04]  /*07f0*/  LOP3.LUT R0, R0, 0x1, RZ, 0xc0, !PT ;  /* 0x0000000100007812 */ /* 0x000fc800078ec0ff */
[----:B------:R-:W-:Y:S01]  /*0800*/  ISETP.NE.U32.AND P1, PT, R0, 0x1, PT ;  /* 0x000000010000780c */ /* 0x000fe20003f25070 */
[----:B---3-5:R-:W-:Y:S01]  /*0810*/  @P0 DFMA R4, R4, R12, R16 ;  /* 0x0000000c0404022b */ /* 0x028fe20000000010 */
[----:B------:R-:W1:Y:S06]  /*0820*/  LDC.64 R12, c[0x0][0x398] ;  /* 0x0000e600ff0c7b82 */ /* 0x000e6c0000000a00 */
[----:B------:R1:W-:Y:S04]  /*0830*/  @P0 STG.E.64 desc[UR8][R10.64], R4 ;  /* 0x000000040a000986 */ /* 0x0003e8000c101b08 */
[----:B------:R-:W3:Y:S04]  /*0840*/  @P0 LDG.E.64 R14, desc[UR8][R8.64+0x8] ;  /* 0x00000808080e0981 */ /* 0x000ee8000c1e1b00 */
[----:B------:R-:W3:Y:S01]  /*0850*/  @P0 LDG.E.64 R20, desc[UR8][R20.64] ;  /* 0x0000000814140981 */ /* 0x000ee2000c1e1b00 */
[----:B------:R-:W-:-:S04]  /*0860*/  @P0 IADD3 R6, PT, PT, R6, 0x2, RZ ;  /* 0x0000000206060810 */ /* 0x000fc80007ffe0ff */
[----:B------:R-:W-:Y:S01]  /*0870*/  @!P1 IADD3 R7, PT, PT, R7, R6, RZ ;  /* 0x0000000607079210 */ /* 0x000fe20007ffe0ff */
[----:B------:R-:W-:-:S04]  /*0880*/  @!P1 IMAD R3, R6, R2, R3 ;  /* 0x0000000206039224 */ /* 0x000fc800078e0203 */
[----:B--2---:R-:W-:Y:S01]  /*0890*/  @!P1 IMAD.WIDE R18, R7, 0x8, R18 ;  /* 0x0000000807129825 */ /* 0x004fe200078e0212 */
[----:B---3--:R-:W-:-:S03]  /*08a0*/  @P0 DFMA R16, R14, R20, R4 ;  /* 0x000000140e10022b */ /* 0x008fc60000000004 */
[----:B-1----:R-:W-:-:S04]  /*08b0*/  @!P1 IMAD.WIDE R4, R3, 0x8, R12 ;  /* 0x0000000803049825 */ /* 0x002fc800078e020c */
[----:B------:R1:W-:Y:S04]  /*08c0*/  @P0 STG.E.64 desc[UR8][R10.64], R16 ;  /* 0x000000100a000986 */ /* 0x0003e8000c101b08 */
[----:B------:R-:W2:Y:S04]  /*08d0*/  @!P1 LDG.E.64 R2, desc[UR8][R18.64] ;  /* 0x0000000812029981 */ /* 0x000ea8000c1e1b00 */
[----:B------:R-:W2:Y:S01]  /*08e0*/  @!P1 LDG.E.64 R4, desc[UR8][R4.64] ;  /* 0x0000000804049981 */ /* 0x000ea2000c1e1b00 */
[----:B------:R-:W-:Y:S01]  /*08f0*/  @!P1 IADD3 R6, PT, PT, R6, 0x1, RZ ;  /* 0x0000000106069810 */ /* 0x000fe20007ffe0ff */
[----:B--2---:R-:W-:-:S07]  /*0900*/  @!P1 DFMA R2, R2, R4, R16 ;  /* 0x000000040202922b */ /* 0x004fce0000000010 */
[----:B------:R1:W-:Y:S04]  /*0910*/  @!P1 STG.E.64 desc[UR8][R10.64], R2 ;  /* 0x000000020a009986 */ /* 0x0003e8000c101b08 */
.L_x_3:
[----:B------:R-:W-:Y:S01]  /*0920*/  STS [UR4], R6 ;  /* 0x00000006ff007988 */ /* 0x000fe20008000804 */
[----:B------:R-:W-:Y:S05]  /*0930*/  EXIT ;  /* 0x000000000000794d */ /* 0x000fea0003800000 */
.L_x_5:
        /* <DEDUP_REMOVED lines=12> */
.L_x_55:


//--------------------- .text._Z5func214cudaPitchedPtriiiPdS0_d --------------------------
	.section	.text._Z5func214cudaPitchedPtriiiPdS0_d,"ax",@progbits
	.align	128
        .global         _Z5func214cudaPitchedPtriiiPdS0_d
        .type           _Z5func214cudaPitchedPtriiiPdS0_d,@function
        .size           _Z5func214cudaPitchedPtriiiPdS0_d,(.L_x_56 - _Z5func214cudaPitchedPtriiiPdS0_d)
        .other          _Z5func214cudaPitchedPtriiiPdS0_d,@"STO_CUDA_ENTRY STV_DEFAULT"
_Z5func214cudaPitchedPtriiiPdS0_d:
.text._Z5func214cudaPitchedPtriiiPdS0_d:
[----:B------:R-:W-:Y:S08]  /*0000*/  LDC R1, c[0x0][0x37c] ;  /* 0x0000df00ff017b82 */ /* 0x000ff00000000800 */
[----:B------:R-:W0:Y:S01]  /*0010*/  LDC.64 R4, c[0x0][0x3a0] ;  /* 0x0000e800ff047b82 */ /* 0x000e220000000a00 */
[----:B------:R-:W0:Y:S02]  /*0020*/  LDCU UR4, c[0x0][0x3a8] ;  /* 0x00007500ff0477ac */ /* 0x000e240008000800 */
[----:B0-----:R-:W-:-:S04]  /*0030*/  VIMNMX3 R0, R5, UR4, R4, PT ;  /* 0x0000000405007c0f */ /* 0x001fc8000b800104 */
[----:B------:R-:W-:-:S13]  /*0040*/  ISETP.GE.AND P0, PT, R0, 0x1, PT ;  /* 0x000000010000780c */ /* 0x000fda0003f06270 */
[----:B------:R-:W-:Y:S05]  /*0050*/  @!P0 EXIT ;  /* 0x000000000000894d */ /* 0x000fea0003800000 */
[----:B------:R-:W0:Y:S01]  /*0060*/  LDCU.64 UR4, c[0x0][0x388] ;  /* 0x00007100ff0477ac */ /* 0x000e220008000a00 */
[----:B------:R-:W-:Y:S02]  /*0070*/  SHF.R.S32.HI R2, RZ, 0x1f, R5 ;  /* 0x0000001fff027819 */ /* 0x000fe40000011405 */
[----:B------:R-:W-:Y:S01]  /*0080*/  LOP3.LUT R0, R4, 0xf, RZ, 0xc0, !PT ;  /* 0x0000000f04007812 */ /* 0x000fe200078ec0ff */
[----:B------:R-:W1:Y:S04]  /*0090*/  LDCU.64 UR8, c[0x0][0x358] ;  /* 0x00006b00ff0877ac */ /* 0x000e680008000a00 */
[----:B------:R-:W-:-:S05]  /*00a0*/  VIADD R3, R0, 0xffffffff ;  /* 0xffffffff00037836 */ /* 0x000fca0000000000 */
[----:B------:R-:W-:Y:S02]  /*00b0*/  ISETP.GE.U32.AND P0, PT, R3, 0x7, PT ;  /* 0x000000070300780c */ /* 0x000fe40003f06070 */
[----:B------:R-:W-:Y:S01]  /*00c0*/  LOP3.LUT R3, R4, 0x7, RZ, 0xc0, !PT ;  /* 0x0000000704037812 */ /* 0x000fe200078ec0ff */
[----:B0-----:R-:W-:Y:S02]  /*00d0*/  IMAD R2, R2, UR4, RZ ;  /* 0x0000000402027c24 */ /* 0x001fe4000f8e02ff */
[----:B------:R-:W-:Y:S01]  /*00e0*/  IMAD.WIDE.U32 R6, R5, UR4, RZ ;  /* 0x0000000405067c25 */ /* 0x000fe2000f8e00ff */
[----:B------:R-:W-:-:S03]  /*00f0*/  UMOV UR4, URZ ;  /* 0x000000ff00047c82 */ /* 0x000fc60008000000 */
[----:B------:R-:W-:Y:S01]  /*0100*/  IMAD R9, R5, UR5, R2 ;  /* 0x0000000505097c24 */ /* 0x000fe2000f8e0202 */
[C---:B------:R-:W-:Y:S02]  /*0110*/  LOP3.LUT R2, R4.reuse, 0x7ffffff0, RZ, 0xc0, !PT ;  /* 0x7ffffff004027812 */ /* 0x040fe400078ec0ff */
[----:B------:R-:W-:Y:S02]  /*0120*/  LOP3.LUT R4, R4, 0x3, RZ, 0xc0, !PT ;  /* 0x0000000304047812 */ /* 0x000fe400078ec0ff */
[----:B------:R-:W-:Y:S01]  /*0130*/  IADD3 R26, PT, PT, R7, R9, RZ ;  /* 0x00000009071a7210 */ /* 0x000fe20007ffe0ff */
[----:B-1----:R-:W-:-:S07]  /*0140*/  IMAD.MOV R5, RZ, RZ, -R2 ;  /* 0x000000ffff057224 */ /* 0x002fce00078e0a02 */
.L_x_12:
[----:B0-----:R-:W0:Y:S01]  /*0150*/  LDCU UR5, c[0x0][0x3a8] ;  /* 0x00007500ff0577ac */ /* 0x001e220008000800 */
[----:B------:R-:W-:Y:S02]  /*0160*/  IMAD R27, R26, UR4, RZ ;  /* 0x000000041a1b7c24 */ /* 0x000fe4000f8e02ff */
[----:B------:R-:W-:Y:S01]  /*0170*/  IMAD.WIDE.U32 R8, R6, UR4, RZ ;  /* 0x0000000406087c25 */ /* 0x000fe2000f8e00ff */
[----:B------:R-:W-:-:S03]  /*0180*/  UIADD3 UR4, UPT, UPT, UR4, 0x1, URZ ;  /* 0x0000000104047890 */ /* 0x000fc6000fffe0ff */
[----:B------:R-:W-:Y:S01]  /*0190*/  IMAD.IADD R27, R9, 0x1, R27 ;  /* 0x00000001091b7824 */ /* 0x000fe200078e021b */
[----:B0-----:R-:W-:-:S03]  /*01a0*/  UISETP.NE.AND UP1, UPT, UR4, UR5, UPT ;  /* 0x000000050400728c */ /* 0x001fc6000bf25270 */
[----:B-123--:R-:W-:-:S08]  /*01b0*/  UMOV UR5, URZ ;  /* 0x000000ff00057c82 */ /* 0x00efd00008000000 */
.L_x_11:
[----:B0-----:R-:W0:Y:S01]  /*01c0*/  LDCU.64 UR10, c[0x0][0x3a0] ;  /* 0x00007400ff0a77ac */ /* 0x001e220008000a00 */
[----:B-1----:R-:W1:Y:S01]  /*01d0*/  LDC.64 R14, c[0x0][0x388] ;  /* 0x0000e200ff0e7b82 */ /* 0x002e620000000a00 */
[----:B------:R-:W-:Y:S01]  /*01e0*/  MOV R10, R8 ;  /* 0x00000008000a7202 */ /* 0x000fe20000000f00 */
[----:B------:R-:W-:Y:S01]  /*01f0*/  IMAD.MOV.U32 R11, RZ, RZ, R27 ;  /* 0x000000ffff0b7224 */ /* 0x000fe200078e001b */
[----:B------:R-:W-:Y:S01]  /*0200*/  UMOV UR6, UR5 ;  /* 0x0000000500067c82 */ /* 0x000fe20008000000 */
[----:B------:R-:W-:Y:S01]  /*0210*/  HFMA2 R29, -RZ, RZ, 0, 0 ;  /* 0x00000000ff1d7431 */ /* 0x000fe200000001ff */
[----:B0-----:R-:W-:Y:S01]  /*0220*/  UISETP.GE.U32.AND UP0, UPT, UR10, 0x10, UPT ;  /* 0x000000100a00788c */ /* 0x001fe2000bf06070 */
[----:B-123--:R-:W-:-:S04]  /*0230*/  IMAD.WIDE.U32 R16, R14, UR5, R10 ;  /* 0x000000050e107c25 */ /* 0x00efc8000f8e000a */
[----:B------:R-:W-:Y:S01]  /*0240*/  IMAD R23, R15, UR5, RZ ;  /* 0x000000050f177c24 */ /* 0x000fe2000f8e02ff */
[----:B------:R-:W-:-:S03]  /*0250*/  UIADD3 UR5, UPT, UPT, UR5, 0x1, URZ ;  /* 0x0000000105057890 */ /* 0x000fc6000fffe0ff */
[----:B------:R-:W-:Y:S01]  /*0260*/  IMAD.IADD R12, R17, 0x1, R23 ;  /* 0x00000001110c7824 */ /* 0x000fe200078e0217 */
[----:B------:R-:W-:Y:S01]  /*0270*/  UISETP.NE.AND UP2, UPT, UR5, UR11, UPT ;  /* 0x0000000b0500728c */ /* 0x000fe2000bf45270 */
[----:B------:R-:W-:Y:S10]  /*0280*/  BRA.U !UP0, `(.L_x_6) ;  /* 0x0000000508707547 */ /* 0x000ff4000b800000 */
[----:B------:R-:W0:Y:S01]  /*0290*/  LDC.64 R18, c[0x0][0x3b8] ;  /* 0x0000ee00ff127b82 */ /* 0x000e220000000a00 */
[----:B------:R-:W1:Y:S01]  /*02a0*/  LDCU.64 UR10, c[0x0][0x380] ;  /* 0x00007000ff0a77ac */ /* 0x000e620008000a00 */
[----:B------:R-:W-:-:S06]  /*02b0*/  MOV R13, R5 ;  /* 0x00000005000d7202 */ /* 0x000fcc0000000f00 */
[----:B------:R-:W2:Y:S01]  /*02c0*/  LDC.64 R10, c[0x0][0x3b0] ;  /* 0x0000ec00ff0a7b82 */ /* 0x000ea20000000a00 */
[----:B-1----:R-:W-:-:S04]  /*02d0*/  IADD3 R25, P1, PT, R16, UR10, RZ ;  /* 0x0000000a10197c10 */ /* 0x002fc8000ff3e0ff */
[----:B------:R-:W-:Y:S01]  /*02e0*/  IADD3 R25, P2, PT, R25, 0x40, RZ ;  /* 0x0000004019197810 */ /* 0x000fe20007f5e0ff */
[----:B0-----:R-:W-:-:S03]  /*02f0*/  IMAD.WIDE.U32 R18, R14, UR6, R18 ;  /* 0x000000060e127c25 */ /* 0x001fc6000f8e0012 */
[----:B------:R-:W-:Y:S02]  /*0300*/  IADD3.X R21, PT, PT, RZ, UR11, R12, P2, P1 ;  /* 0x0000000bff157c10 */ /* 0x000fe400097e240c */
[----:B------:R-:W-:Y:S01]  /*0310*/  IADD3 R24, P3, PT, R18, 0x40, RZ ;  /* 0x0000004012187810 */ /* 0x000fe20007f7e0ff */
[----:B--2---:R-:W-:-:S03]  /*0320*/  IMAD.WIDE.U32 R10, R14, UR6, R10 ;  /* 0x000000060e0a7c25 */ /* 0x004fc6000f8e000a */
[----:B------:R-:W-:Y:S02]  /*0330*/  IADD3.X R29, PT, PT, R23, R19, RZ, P3, !PT ;  /* 0x00000013171d7210 */ /* 0x000fe40001ffe4ff */
[----:B------:R-:W-:-:S05]  /*0340*/  IADD3 R22, P4, PT, R10, 0x40, RZ ;  /* 0x000000400a167810 */ /* 0x000fca0007f9e0ff */
[----:B------:R-:W-:-:S08]  /*0350*/  IMAD.X R23, R23, 0x1, R11, P4 ;  /* 0x0000000117177824 */ /* 0x000fd000020e060b */
.L_x_7:
[----:B------:R-:W-:Y:S01]  /*0360*/  IMAD.MOV.U32 R20, RZ, RZ, R25 ;  /* 0x000000ffff147224 */ /* 0x000fe200078e0019 */
[----:B------:R-:W-:Y:S01]  /*0370*/  MOV R10, R24 ;  /* 0x00000018000a7202 */ /* 0x000fe20000000f00 */
[----:B------:R-:W-:-:S03]  /*0380*/  IMAD.MOV.U32 R11, RZ, RZ, R29 ;  /* 0x000000ffff0b7224 */ /* 0x000fc600078e001d */
[----:B------:R-:W2:Y:S04]  /*0390*/  LDG.E.64 R18, desc[UR8][R20.64+-0x40] ;  /* 0xffffc00814127981 */ /* 0x000ea8000c1e1b00 */
[----:B------:R-:W2:Y:S02]  /*03a0*/  LDG.E.64 R28, desc[UR8][R10.64+-0x40] ;  /* 0xffffc0080a1c7981 */ /* 0x000ea4000c1e1b00 */
[----:B--2---:R-:W-:Y:S01]  /*03b0*/  DADD R28, R18, R28 ;  /* 0x00000000121c7229 */ /* 0x004fe2000000001c */
[----:B------:R-:W-:Y:S01]  /*03c0*/  MOV R18, R22 ;  /* 0x0000001600127202 */ /* 0x000fe20000000f00 */
[----:B------:R-:W-:-:S05]  /*03d0*/  IMAD.MOV.U32 R19, RZ, RZ, R23 ;  /* 0x000000ffff137224 */ /* 0x000fca00078e0017 */
[----:B------:R0:W-:Y:S04]  /*03e0*/  STG.E.64 desc[UR8][R18.64+-0x40], R28 ;  /* 0xffffc01c12007986 */ /* 0x0001e8000c101b08 */
[----:B------:R-:W0:Y:S04]  /*03f0*/  LDG.E.64 R24, desc[UR8][R20.64+-0x38] ;  /* 0xffffc80814187981 */ /* 0x000e28000c1e1b00 */
[----:B------:R-:W0:Y:S02]  /*0400*/  LDG.E.64 R22, desc[UR8][R10.64+-0x38] ;  /* 0xffffc8080a167981 */ /* 0x000e24000c1e1b00 */
[----:B0-----:R-:W-:-:S07]  /*0410*/  DADD R28, R24, R22 ;  /* 0x00000000181c7229 */ /* 0x001fce0000000016 */
[----:B------:R-:W-:Y:S04]  /*0420*/  STG.E.64 desc[UR8][R18.64+-0x38], R28 ;  /* 0xffffc81c12007986 */ /* 0x000fe8000c101b08 */
[----:B------:R-:W2:Y:S04]  /*0430*/  LDG.E.64 R24, desc[UR8][R20.64+-0x30] ;  /* 0xffffd00814187981 */ /* 0x000ea8000c1e1b00 */
[----:B------:R-:W2:Y:S02]  /*0440*/  LDG.E.64 R22, desc[UR8][R10.64+-0x30] ;  /* 0xffffd0080a167981 */ /* 0x000ea4000c1e1b00 */
[----:B--2---:R-:W-:-:S07]  /*0450*/  DADD R22, R24, R22 ;  /* 0x0000000018167229 */ /* 0x004fce0000000016 */
[----:B------:R0:W-:Y:S04]  /*0460*/  STG.E.64 desc[UR8][R18.64+-0x30], R22 ;  /* 0xffffd01612007986 */ /* 0x0001e8000c101b08 */
[----:B------:R-:W2:Y:S04]  /*0470*/  LDG.E.64 R24, desc[UR8][R20.64+-0x28] ;  /* 0xffffd80814187981 */ /* 0x000ea8000c1e1b00 */
[----:B0-----:R-:W2:Y:S02]  /*0480*/  LDG.E.64 R22, desc[UR8][R10.64+-0x28] ;  /* 0xffffd8080a167981 */ /* 0x001ea4000c1e1b00 */
[----:B--2---:R-:W-:-:S07]  /*0490*/  DADD R28, R24, R22 ;  /* 0x00000000181c7229 */ /* 0x004fce0000000016 */
[----:B------:R0:W-:Y:S04]  /*04a0*/  STG.E.64 desc[UR8][R18.64+-0x28], R28 ;  /* 0xffffd81c12007986 */ /* 0x0001e8000c101b08 */
[----:B------:R-:W0:Y:S04]  /*04b0*/  LDG.E.64 R24, desc[UR8][R20.64+-0x20] ;  /* 0xffffe00814187981 */ /* 0x000e28000c1e1b00 */
[----:B------:R-:W0:Y:S02]  /*04c0*/  LDG.E.64 R22, desc[UR8][R10.64+-0x20] ;  /* 0xffffe0080a167981 */ /* 0x000e24000c1e1b00 */
[----:B0-----:R-:W-:-:S07]  /*04d0*/  DADD R28, R24, R22 ;  /* 0x00000000181c7229 */ /* 0x001fce0000000016 */
        /* <DEDUP_REMOVED lines=38> */
[----:B0-----:R-:W2:Y:S01]  /*0740*/  LDG.E.64 R22, desc[UR8][R10.64+0x30] ;  /* 0x000030080a167981 */ /* 0x001ea2000c1e1b00 */
[----:B------:R-:W-:Y:S01]  /*0750*/  IADD3 R13, PT, PT, R13, 0x10, RZ ;  /* 0x000000100d0d7810 */ /* 0x000fe20007ffe0ff */
[----:B--2---:R-:W-:-:S07]  /*0760*/  DADD R28, R24, R22 ;  /* 0x00000000181c7229 */ /* 0x004fce0000000016 */
[----:B------:R0:W-:Y:S04]  /*0770*/  STG.E.64 desc[UR8][R18.64+0x30], R28 ;  /* 0x0000301c12007986 */ /* 0x0001e8000c101b08 */
[----:B------:R-:W0:Y:S04]  /*0780*/  LDG.E.64 R24, desc[UR8][R20.64+0x38] ;  /* 0x0000380814187981 */ /* 0x000e28000c1e1b00 */
[----:B------:R-:W0:Y:S01]  /*0790*/  LDG.E.64 R22, desc[UR8][R10.64+0x38] ;  /* 0x000038080a167981 */ /* 0x000e22000c1e1b00 */
[----:B------:R-:W-:Y:S01]  /*07a0*/  ISETP.NE.AND P1, PT, R13, RZ, PT ;  /* 0x000000ff0d00720c */ /* 0x000fe20003f25270 */
[----:B0-----:R-:W-:Y:S01]  /*07b0*/  DADD R28, R24, R22 ;  /* 0x00000000181c7229 */ /* 0x001fe20000000016 */
[----:B------:R-:W-:-:S02]  /*07c0*/  IADD3 R25, P2, PT, R20, 0x80, RZ ;  /* 0x0000008014197810 */ /* 0x000fc40007f5e0ff */
[----:B------:R-:W-:Y:S02]  /*07d0*/  IADD3 R22, P4, PT, R18, 0x80, RZ ;  /* 0x0000008012167810 */ /* 0x000fe40007f9e0ff */
[----:B------:R-:W-:Y:S02]  /*07e0*/  IADD3 R24, P3, PT, R10, 0x80, RZ ;  /* 0x000000800a187810 */ /* 0x000fe40007f7e0ff */
[----:B------:R0:W-:Y:S01]  /*07f0*/  STG.E.64 desc[UR8][R18.64+0x38], R28 ;  /* 0x0000381c12007986 */ /* 0x0001e2000c101b08 */
[----:B------:R-:W-:Y:S02]  /*0800*/  IMAD.X R21, RZ, RZ, R21, P2 ;  /* 0x000000ffff157224 */ /* 0x000fe400010e0615 */
[----:B------:R-:W-:Y:S01]  /*0810*/  IMAD.X R23, RZ, RZ, R19, P4 ;  /* 0x000000ffff177224 */ /* 0x000fe200020e0613 */
[----:B0-----:R-:W-:Y:S01]  /*0820*/  IADD3.X R29, PT, PT, RZ, R11, RZ, P3, !PT ;  /* 0x0000000bff1d7210 */ /* 0x001fe20001ffe4ff */
[----:B------:R-:W-:Y:S06]  /*0830*/  @P1 BRA `(.L_x_7) ;  /* 0xfffffff800c81947 */ /* 0x000fec000383ffff */
[----:B------:R-:W-:-:S07]  /*0840*/  MOV R29, R2 ;  /* 0x00000002001d7202 */ /* 0x000fce0000000f00 */
.L_x_6:
[----:B------:R-:W-:-:S13]  /*0850*/  ISETP.NE.AND P1, PT, R0, RZ, PT ;  /* 0x000000ff0000720c */ /* 0x000fda0003f25270 */
[----:B------:R-:W-:Y:S05]  /*0860*/  @!P1 BRA `(.L_x_8) ;  /* 0x0000000400789947 */ /* 0x000fea0003800000 */
[----:B------:R-:W0:Y:S01]  /*0870*/  LDC.64 R18, c[0x0][0x3b0] ;  /* 0x0000ec00ff127b82 */ /* 0x000e220000000a00 */
[----:B------:R-:W-:Y:S01]  /*0880*/  IMAD R17, R15, UR6, RZ ;  /* 0x000000060f117c24 */ /* 0x000fe2000f8e02ff */
[----:B------:R-:W-:-:S06]  /*0890*/  ISETP.NE.AND P1, PT, R3, RZ, PT ;  /* 0x000000ff0300720c */ /* 0x000fcc0003f25270 */
[----:B------:R-:W1:Y:S08]  /*08a0*/  LDC.64 R10, c[0x0][0x380] ;  /* 0x0000e000ff0a7b82 */ /* 0x000e700000000a00 */
[----:B------:R-:W2:Y:S01]  /*08b0*/  LDC.64 R20, c[0x0][0x3b8] ;  /* 0x0000ee00ff147b82 */ /* 0x000ea20000000a00 */
[----:B0-----:R-:W-:-:S04]  /*08c0*/  IMAD.WIDE.U32 R18, R14, UR6, R18 ;  /* 0x000000060e127c25 */ /* 0x001fc8000f8e0012 */
[----:B------:R-:W-:Y:S01]  /*08d0*/  IMAD.IADD R13, R17, 0x1, R19 ;  /* 0x00000001110d7824 */ /* 0x000fe200078e0213 */
[----:B-1----:R-:W-:-:S05]  /*08e0*/  IADD3 R10, P2, PT, R16, R10, RZ ;  /* 0x0000000a100a7210 */ /* 0x002fca0007f5e0ff */
[----:B------:R-:W-:Y:S01]  /*08f0*/  IMAD.X R11, R12, 0x1, R11, P2 ;  /* 0x000000010c0b7824 */ /* 0x000fe200010e060b */
[----:B------:R-:W-:Y:S01]  /*0900*/  MOV R12, R18 ;  /* 0x00000012000c7202 */ /* 0x000fe20000000f00 */
[----:B--2---:R-:W-:-:S05]  /*0910*/  IMAD.WIDE.U32 R14, R14, UR6, R20 ;  /* 0x000000060e0e7c25 */ /* 0x004fca000f8e0014 */
[----:B------:R-:W-:Y:S01]  /*0920*/  IADD3 R15, PT, PT, R17, R15, RZ ;  /* 0x0000000f110f7210 */ /* 0x000fe20007ffe0ff */
[----:B------:R-:W-:Y:S06]  /*0930*/  @!P0 BRA `(.L_x_9) ;  /* 0x0000000000908947 */ /* 0x000fec0003800000 */
[----:B------:R-:W-:-:S04]  /*0940*/  IMAD.WIDE.U32 R24, R29, 0x8, R10 ;  /* 0x000000081d187825 */ /* 0x000fc800078e000a */
[C---:B------:R-:W-:Y:S01]  /*0950*/  IMAD.WIDE.U32 R22, R29.reuse, 0x8, R14 ;  /* 0x000000081d167825 */ /* 0x040fe200078e000e */
[----:B------:R-:W2:Y:S04]  /*0960*/  LDG.E.64 R18, desc[UR8][R24.64] ;  /* 0x0000000818127981 */ /* 0x000ea8000c1e1b00 */
[----:B------:R-:W2:Y:S01]  /*0970*/  LDG.E.64 R16, desc[UR8][R22.64] ;  /* 0x0000000816107981 */ /* 0x000ea2000c1e1b00 */
[----:B------:R-:W-:Y:S01]  /*0980*/  IMAD.WIDE.U32 R20, R29, 0x8, R12 ;  /* 0x000000081d147825 */ /* 0x000fe200078e000c */
[----:B--2---:R-:W-:-:S07]  /*0990*/  DADD R16, R18, R16 ;  /* 0x0000000012107229 */ /* 0x004fce0000000010 */
[----:B------:R0:W-:Y:S04]  /*09a0*/  STG.E.64 desc[UR8][R20.64], R16 ;  /* 0x0000001014007986 */ /* 0x0001e8000c101b08 */
[----:B------:R-:W2:Y:S04]  /*09b0*/  LDG.E.64 R18, desc[UR8][R24.64+0x8] ;  /* 0x0000080818127981 */ /* 0x000ea8000c1e1b00 */
[----:B0-----:R-:W2:Y:S02]  /*09c0*/  LDG.E.64 R16, desc[UR8][R22.64+0x8] ;  /* 0x0000080816107981 */ /* 0x001ea4000c1e1b00 */
        /* <DEDUP_REMOVED lines=23> */
[----:B------:R-:W2:Y:S01]  /*0b40*/  LDG.E.64 R22, desc[UR8][R22.64+0x38] ;  /* 0x0000380816167981 */ /* 0x000ea2000c1e1b00 */
[----:B------:R-:W-:Y:S01]  /*0b50*/  VIADD R29, R29, 0x8 ;  /* 0x000000081d1d7836 */ /* 0x000fe20000000000 */
[----:B--2---:R-:W-:-:S07]  /*0b60*/  DADD R18, R18, R22 ;  /* 0x0000000012127229 */ /* 0x004fce0000000016 */
[----:B------:R0:W-:Y:S04]  /*0b70*/  STG.E.64 desc[UR8][R20.64+0x38], R18 ;  /* 0x0000381214007986 */ /* 0x0001e8000c101b08 */
.L_x_9:
[----:B------:R-:W-:Y:S05]  /*0b80*/  @!P1 BRA `(.L_x_8) ;  /* 0x0000000000b09947 */ /* 0x000fea0003800000 */
[----:B0-----:R-:W-:Y:S02]  /*0b90*/  IADD3 R16, PT, PT, R3, -0x1, RZ ;  /* 0xffffffff03107810 */ /* 0x001fe40007ffe0ff */
[----:B------:R-:W-:Y:S02]  /*0ba0*/  ISETP.NE.AND P2, PT, R4, RZ, PT ;  /* 0x000000ff0400720c */ /* 0x000fe40003f45270 */
[----:B------:R-:W-:-:S13]  /*0bb0*/  ISETP.GE.U32.AND P1, PT, R16, 0x3, PT ;  /* 0x000000031000780c */ /* 0x000fda0003f26070 */
[----:B------:R-:W-:Y:S05]  /*0bc0*/  @!P1 BRA `(.L_x_10) ;  /* 0x0000000000509947 */ /* 0x000fea0003800000 */
[----:B------:R-:W-:-:S04]  /*0bd0*/  IMAD.WIDE.U32 R16, R29, 0x8, R10 ;  /* 0x000000081d107825 */ /* 0x000fc800078e000a */
[C---:B------:R-:W-:Y:S01]  /*0be0*/  IMAD.WIDE.U32 R18, R29.reuse, 0x8, R14 ;  /* 0x000000081d127825 */ /* 0x040fe200078e000e */
[----:B------:R-:W2:Y:S04]  /*0bf0*/  LDG.E.64 R20, desc[UR8][R16.64] ;  /* 0x0000000810147981 */ /* 0x000ea8000c1e1b00 */
[----:B------:R-:W2:Y:S02]  /*0c00*/  LDG.E.64 R22, desc[UR8][R18.64] ;  /* 0x0000000812167981 */ /* 0x000ea4000c1e1b00 */
[----:B--2---:R-:W-:Y:S01]  /*0c10*/  DADD R22, R20, R22 ;  /* 0x0000000014167229 */ /* 0x004fe20000000016 */
[----:B------:R-:W-:-:S06]  /*0c20*/  IMAD.WIDE.U32 R20, R29, 0x8, R12 ;  /* 0x000000081d147825 */ /* 0x000fcc00078e000c */
        /* <DEDUP_REMOVED lines=14> */
.L_x_10:
[----:B------:R-:W-:Y:S05]  /*0d10*/  @!P2 BRA `(.L_x_8) ;  /* 0x00000000004ca947 */ /* 0x000fea0003800000 */
[----:B------:R-:W-:-:S04]  /*0d20*/  IMAD.WIDE.U32 R10, R29, 0x8, R10 ;  /* 0x000000081d0a7825 */ /* 0x000fc800078e000a */
[C---:B------:R-:W-:Y:S01]  /*0d30*/  IMAD.WIDE.U32 R14, R29.reuse, 0x8, R14 ;  /* 0x000000081d0e7825 */ /* 0x040fe200078e000e */
[----:B------:R-:W2:Y:S04]  /*0d40*/  LDG.E.64 R18, desc[UR8][R10.64] ;  /* 0x000000080a127981 */ /* 0x000ea8000c1e1b00 */
[----:B------:R-:W2:Y:S01]  /*0d50*/  LDG.E.64 R16, desc[UR8][R14.64] ;  /* 0x000000080e107981 */ /* 0x000ea2000c1e1b00 */
[----:B------:R-:W-:Y:S01]  /*0d60*/  ISETP.NE.AND P1, PT, R4, 0x1, PT ;  /* 0x000000010400780c */ /* 0x000fe20003f25270 */
[----:B------:R-:W-:Y:S01]  /*0d70*/  IMAD.WIDE.U32 R12, R29, 0x8, R12 ;  /* 0x000000081d0c7825 */ /* 0x000fe200078e000c */
[----:B--2---:R-:W-:-:S07]  /*0d80*/  DADD R16, R18, R16 ;  /* 0x0000000012107229 */ /* 0x004fce0000000010 */
[----:B------:R1:W-:Y:S04]  /*0d90*/  STG.E.64 desc[UR8][R12.64], R16 ;  /* 0x000000100c007986 */ /* 0x0003e8000c101b08 */
[----:B------:R-:W-:Y:S05]  /*0da0*/  @!P1 BRA `(.L_x_8) ;  /* 0x0000000000289947 */ /* 0x000fea0003800000 */
[----:B-1----:R-:W2:Y:S04]  /*0db0*/  LDG.E.64 R16, desc[UR8][R10.64+0x8] ;  /* 0x000008080a107981 */ /* 0x002ea8000c1e1b00 */
[----:B------:R-:W2:Y:S01]  /*0dc0*/  LDG.E.64 R18, desc[UR8][R14.64+0x8] ;  /* 0x000008080e127981 */ /* 0x000ea2000c1e1b00 */
[----:B------:R-:W-:Y:S01]  /*0dd0*/  ISETP.NE.AND P1, PT, R4, 0x2, PT ;  /* 0x000000020400780c */ /* 0x000fe20003f25270 */
[----:B--2---:R-:W-:-:S07]  /*0de0*/  DADD R16, R16, R18 ;  /* 0x0000000010107229 */ /* 0x004fce0000000012 */
[----:B------:R2:W-:Y:S05]  /*0df0*/  STG.E.64 desc[UR8][R12.64+0x8], R16 ;  /* 0x000008100c007986 */ /* 0x0005ea000c101b08 */
[----:B------:R-:W-:Y:S05]  /*0e00*/  @!P1 BRA `(.L_x_8) ;  /* 0x0000000000109947 */ /* 0x000fea0003800000 */
[----:B------:R-:W2:Y:S04]  /*0e10*/  LDG.E.64 R10, desc[UR8][R10.64+0x10] ;  /* 0x000010080a0a7981 */ /* 0x000ea8000c1e1b00 */
[----:B------:R-:W2:Y:S02]  /*0e20*/  LDG.E.64 R14, desc[UR8][R14.64+0x10] ;  /* 0x000010080e0e7981 */ /* 0x000ea4000c1e1b00 */
[----:B--2---:R-:W-:-:S07]  /*0e30*/  DADD R16, R10, R14 ;  /* 0x000000000a107229 */ /* 0x004fce000000000e */
[----:B------:R3:W-:Y:S04]  /*0e40*/  STG.E.64 desc[UR8][R12.64+0x10], R16 ;  /* 0x000010100c007986 */ /* 0x0007e8000c101b08 */
.L_x_8:
[----:B------:R-:W-:Y:S05]  /*0e50*/  BRA.U UP2, `(.L_x_11) ;  /* 0xfffffff102d87547 */ /* 0x000fea000b83ffff */
[----:B------:R-:W-:Y:S05]  /*0e60*/  BRA.U UP1, `(.L_x_12) ;  /* 0xfffffff101b87547 */ /* 0x000fea000b83ffff */
[----:B------:R-:W-:Y:S05]  /*0e70*/  EXIT ;  /* 0x000000000000794d */ /* 0x000fea0003800000 */
.L_x_13:
        /* <DEDUP_REMOVED lines=16> */
.L_x_56:


//--------------------- .text._Z5func114cudaPitchedPtriiiPdS0_d --------------------------
	.section	.text._Z5func114cudaPitchedPtriiiPdS0_d,"ax",@progbits
	.align	128
        .global         _Z5func114cudaPitchedPtriiiPdS0_d
        .type           _Z5func114cudaPitchedPtriiiPdS0_d,@function
        .size           _Z5func114cudaPitchedPtriiiPdS0_d,(.L_x_57 - _Z5func114cudaPitchedPtriiiPdS0_d)
        .other          _Z5func114cudaPitchedPtriiiPdS0_d,@"STO_CUDA_ENTRY STV_DEFAULT"
_Z5func114cudaPitchedPtriiiPdS0_d:
.text._Z5func114cudaPitchedPtriiiPdS0_d:
[----:B------:R-:W-:Y:S08]  /*0000*/  LDC R1, c[0x0][0x37c] ;  /* 0x0000df00ff017b82 */ /* 0x000ff00000000800 */
[----:B------:R-:W0:Y:S01]  /*0010*/  LDC.64 R2, c[0x0][0x3a0] ;  /* 0x0000e800ff027b82 */ /* 0x000e220000000a00 */
[----:B------:R-:W0:Y:S02]  /*0020*/  LDCU UR4, c[0x0][0x3a8] ;  /* 0x00007500ff0477ac */ /* 0x000e240008000800 */
[----:B0-----:R-:W-:-:S04]  /*0030*/  VIMNMX3 R0, R3, UR4, R2, PT ;  /* 0x0000000403007c0f */ /* 0x001fc8000b800102 */
[----:B------:R-:W-:-:S13]  /*0040*/  ISETP.GE.AND P0, PT, R0, 0x1, PT ;  /* 0x000000010000780c */ /* 0x000fda0003f06270 */
[----:B------:R-:W-:Y:S05]  /*0050*/  @!P0 EXIT ;  /* 0x000000000000894d */ /* 0x000fea0003800000 */
[----:B------:R-:W0:Y:S01]  /*0060*/  LDCU.128 UR12, c[0x0][0x3b0] ;  /* 0x00007600ff0c77ac */ /* 0x000e220008000c00 */
[----:B------:R-:W-:Y:S01]  /*0070*/  LOP3.LUT R0, R2, 0x7, RZ, 0xc0, !PT ;  /* 0x0000000702007812 */ /* 0x000fe200078ec0ff */
[----:B------:R-:W1:Y:S04]  /*0080*/  LDCU.64 UR22, c[0x0][0x358] ;  /* 0x00006b00ff1677ac */ /* 0x000e680008000a00 */
[----:B------:R-:W-:Y:S01]  /*0090*/  VIADD R0, R0, 0xffffffff ;  /* 0xffffffff00007836 */ /* 0x000fe20000000000 */
[----:B------:R-:W-:-:S04]  /*00a0*/  UMOV UR4, URZ ;  /* 0x000000ff00047c82 */ /* 0x000fc80008000000 */
[----:B------:R-:W-:Y:S02]  /*00b0*/  ISETP.GE.U32.AND P0, PT, R0, 0x3, PT ;  /* 0x000000030000780c */ /* 0x000fe40003f06070 */
[----:B------:R-:W-:Y:S01]  /*00c0*/  LOP3.LUT R0, R2, 0x7ffffff8, RZ, 0xc0, !PT ;  /* 0x7ffffff802007812 */ /* 0x000fe200078ec0ff */
[----:B0-----:R-:W-:Y:S02]  /*00d0*/  UIADD3 UR16, UP0, UPT, UR12, 0x20, URZ ;  /* 0x000000200c107890 */ /* 0x001fe4000ff1e0ff */
[----:B------:R-:W-:Y:S02]  /*00e0*/  UIADD3 UR14, UP1, UPT, UR14, 0x20, URZ ;  /* 0x000000200e0e7890 */ /* 0x000fe4000ff3e0ff */
[----:B------:R-:W-:Y:S02]  /*00f0*/  UIADD3.X UR17, UPT, UPT, URZ, UR13, URZ, UP0, !UPT ;  /* 0x0000000dff117290 */ /* 0x000fe400087fe4ff */
[----:B-1----:R-:W-:-:S12]  /*0100*/  UIADD3.X UR15, UPT, UPT, URZ, UR15, URZ, UP1, !UPT ;  /* 0x0000000fff0f7290 */ /* 0x002fd80008ffe4ff */
.L_x_19:
[----:B------:R-:W0:Y:S01]  /*0110*/  LDCU.64 UR24, c[0x0][0x3a0] ;  /* 0x00007400ff1877ac */ /* 0x000e220008000a00 */
[----:B-1----:R-:W1:Y:S01]  /*0120*/  LDCU.64 UR6, c[0x0][0x388] ;  /* 0x00007100ff0677ac */ /* 0x002e620008000a00 */
[----:B--2---:R-:W2:Y:S01]  /*0130*/  LDCU UR8, c[0x0][0x3a8] ;  /* 0x00007500ff0877ac */ /* 0x004ea20008000800 */
[----:B0-----:R-:W-:-:S04]  /*0140*/  USHF.R.S32.HI UR5, URZ, 0x1f, UR25 ;  /* 0x0000001fff057899 */ /* 0x001fc80008011419 */
[----:B-1----:R-:W-:Y:S02]  /*0150*/  UIMAD UR5, UR5, UR6, URZ ;  /* 0x00000006050572a4 */ /* 0x002fe4000f8e02ff */
[----:B------:R-:W-:Y:S02]  /*0160*/  UIMAD.WIDE.U32 UR12, UR25, UR6, URZ ;  /* 0x00000006190c72a5 */ /* 0x000fe4000f8e00ff */
[----:B------:R-:W-:-:S04]  /*0170*/  UIMAD UR5, UR25, UR7, UR5 ;  /* 0x00000007190572a4 */ /* 0x000fc8000f8e0205 */
[----:B------:R-:W-:Y:S02]  /*0180*/  UIADD3 UR5, UPT, UPT, UR13, UR5, URZ ;  /* 0x000000050d057290 */ /* 0x000fe4000fffe0ff */
[----:B------:R-:W-:Y:S02]  /*0190*/  UIMAD.WIDE.U32 UR12, UR12, UR4, URZ ;  /* 0x000000040c0c72a5 */ /* 0x000fe4000f8e00ff */
[----:B------:R-:W-:Y:S02]  /*01a0*/  UIMAD UR5, UR5, UR4, URZ ;  /* 0x00000004050572a4 */ /* 0x000fe4000f8e02ff */
[----:B------:R-:W-:Y:S02]  /*01b0*/  UIADD3 UR4, UPT, UPT, UR4, 0x1, URZ ;  /* 0x0000000104047890 */ /* 0x000fe4000fffe0ff */
[----:B------:R-:W-:Y:S02]  /*01c0*/  UIADD3 UR18, UPT, UPT, UR13, UR5, URZ ;  /* 0x000000050d127290 */ /* 0x000fe4000fffe0ff */
[----:B--2---:R-:W-:Y:S01]  /*01d0*/  UISETP.NE.AND UP0, UPT, UR4, UR8, UPT ;  /* 0x000000080400728c */ /* 0x004fe2000bf05270 */
[----:B------:R-:W-:-:S10]  /*01e0*/  UMOV UR5, URZ ;  /* 0x000000ff00057c82 */ /* 0x000fd40008000000 */
.L_x_18:
[----:B------:R-:W0:Y:S01]  /*01f0*/  LDCU.64 UR10, c[0x0][0x3a0] ;  /* 0x00007400ff0a77ac */ /* 0x000e220008000a00 */
[----:B------:R-:W-:Y:S01]  /*0200*/  IMAD.MOV.U32 R9, RZ, RZ, RZ ;  /* 0x000000ffff097224 */ /* 0x000fe200078e00ff */
[----:B-1----:R-:W1:Y:S01]  /*0210*/  LDCU.64 UR20, c[0x0][0x388] ;  /* 0x00007100ff1477ac */ /* 0x002e620008000a00 */
[----:B------:R-:W-:Y:S01]  /*0220*/  UMOV UR6, UR12 ;  /* 0x0000000c00067c82 */ /* 0x000fe20008000000 */
[----:B------:R-:W-:Y:S01]  /*0230*/  UMOV UR7, UR18 ;  /* 0x0000001200077c82 */ /* 0x000fe20008000000 */
[----:B------:R-:W-:Y:S01]  /*0240*/  UMOV UR19, UR5 ;  /* 0x0000000500137c82 */ /* 0x000fe20008000000 */
[----:B0-----:R-:W-:Y:S02]  /*0250*/  UISETP.GE.U32.AND UP2, UPT, UR10, 0x8, UPT ;  /* 0x000000080a00788c */ /* 0x001fe4000bf46070 */
[----:B-1----:R-:W-:Y:S02]  /*0260*/  UIMAD.WIDE.U32 UR30, UR5, UR20, UR6 ;  /* 0x00000014051e72a5 */ /* 0x002fe4000f8e0006 */
[----:B------:R-:W-:-:S02]  /*0270*/  UIMAD UR9, UR5, UR21, URZ ;  /* 0x00000015050972a4 */ /* 0x000fc4000f8e02ff */
[----:B------:R-:W-:Y:S02]  /*0280*/  UIADD3 UR5, UPT, UPT, UR5, 0x1, URZ ;  /* 0x0000000105057890 */ /* 0x000fe4000fffe0ff */
[----:B------:R-:W-:Y:S02]  /*0290*/  UIADD3 UR21, UPT, UPT, UR31, UR9, URZ ;  /* 0x000000091f157290 */ /* 0x000fe4000fffe0ff */
[----:B------:R-:W-:Y:S01]  /*02a0*/  UISETP.NE.AND UP1, UPT, UR5, UR11, UPT ;  /* 0x0000000b0500728c */ /* 0x000fe2000bf25270 */
[----:B--2---:R-:W-:Y:S10]  /*02b0*/  BRA.U !UP2, `(.L_x_14) ;  /* 0x000000050a4c7547 */ /* 0x004ff4000b800000 */
[----:B------:R-:W0:Y:S01]  /*02c0*/  LDCU.64 UR10, c[0x0][0x380] ;  /* 0x00007000ff0a77ac */ /* 0x000e220008000a00 */
[----:B------:R-:W-:Y:S01]  /*02d0*/  IMAD.MOV R6, RZ, RZ, -R0 ;  /* 0x000000ffff067224 */ /* 0x000fe200078e0a00 */
[----:B------:R-:W-:Y:S01]  /*02e0*/  UMOV UR6, UR16 ;  /* 0x0000001000067c82 */ /* 0x000fe20008000000 */
[----:B------:R-:W-:Y:S01]  /*02f0*/  UMOV UR7, UR17 ;  /* 0x0000001100077c82 */ /* 0x000fe20008000000 */
[----:B------:R-:W1:Y:S01]  /*0300*/  LDCU.64 UR28, c[0x0][0x3c0] ;  /* 0x00007800ff1c77ac */ /* 0x000e620008000a00 */
[----:B------:R-:W-:-:S03]  /*0310*/  UIMAD.WIDE.U32 UR26, UR19, UR20, UR6 ;  /* 0x00000014131a72a5 */ /* 0x000fc6000f8e0006 */
[----:B------:R-:W-:Y:S01]  /*0320*/  UMOV UR6, UR14 ;  /* 0x0000000e00067c82 */ /* 0x000fe20008000000 */
[----:B------:R-:W-:Y:S02]  /*0330*/  UMOV UR7, UR15 ;  /* 0x0000000f00077c82 */ /* 0x000fe40008000000 */
[----:B------:R-:W-:Y:S01]  /*0340*/  UIMAD.WIDE.U32 UR6, UR19, UR20, UR6 ;  /* 0x00000014130672a5 */ /* 0x000fe2000f8e0006 */
[----:B------:R-:W-:Y:S01]  /*0350*/  IMAD.U32 R3, RZ, RZ, UR27 ;  /* 0x0000001bff037e24 */ /* 0x000fe2000f8e00ff */
[----:B0-----:R-:W-:Y:S01]  /*0360*/  UIADD3 UR8, UP2, UPT, UR30, UR10, URZ ;  /* 0x0000000a1e087290 */ /* 0x001fe2000ff5e0ff */
[----:B------:R-:W-:Y:S01]  /*0370*/  MOV R2, UR26 ;  /* 0x0000001a00027c02 */ /* 0x000fe20008000f00 */
[----:B------:R-:W-:Y:S02]  /*0380*/  UIADD3 UR10, UPT, UPT, UR9, UR27, URZ ;  /* 0x0000001b090a7290 */ /* 0x000fe4000fffe0ff */
[----:B------:R-:W-:Y:S01]  /*0390*/  UIADD3 UR8, UP3, UPT, UR8, 0x20, URZ ;  /* 0x0000002008087890 */ /* 0x000fe2000ff7e0ff */
[----:B------:R-:W-:Y:S01]  /*03a0*/  IMAD.U32 R4, RZ, RZ, UR6 ;  /* 0x00000006ff047e24 */ /* 0x000fe2000f8e00ff */
[----:B------:R-:W-:Y:S01]  /*03b0*/  MOV R5, UR7 ;  /* 0x0000000700057c02 */ /* 0x000fe20008000f00 */
[----:B------:R-:W-:Y:S01]  /*03c0*/  UIADD3 UR6, UPT, UPT, UR9, UR7, URZ ;  /* 0x0000000709067290 */ /* 0x000fe2000fffe0ff */
[----:B------:R-:W-:Y:S01]  /*03d0*/  MOV R3, UR10 ;  /* 0x0000000a00037c02 */ /* 0x000fe20008000f00 */
[----:B------:R-:W-:Y:S01]  /*03e0*/  UIADD3.X UR7, UPT, UPT, URZ, UR21, UR11, UP3, UP2 ;  /* 0x00000015ff077290 */ /* 0x000fe20009fe440b */
[----:B------:R-:W-:-:S02]  /*03f0*/  IMAD.MOV.U32 R7, RZ, RZ, R4 ;  /* 0x000000ffff077224 */ /* 0x000fc400078e0004 */
[----:B------:R-:W-:Y:S01]  /*0400*/  IMAD.U32 R4, RZ, RZ, UR8 ;  /* 0x00000008ff047e24 */ /* 0x000fe2000f8e00ff */
[----:B------:R-:W-:Y:S02]  /*0410*/  MOV R16, UR6 ;  /* 0x0000000600107c02 */ /* 0x000fe40008000f00 */
[----:B-1----:R-:W-:-:S07]  /*0420*/  IMAD.U32 R5, RZ, RZ, UR7 ;  /* 0x00000007ff057e24 */ /* 0x002fce000f8e00ff */
.L_x_15:
[----:B0-----:R-:W2:Y:S04]  /*0430*/  LDG.E.64 R8, desc[UR22][R2.64+-0x20] ;  /* 0xffffe01602087981 */ /* 0x001ea8000c1e1b00 */
[----:B------:R-:W3:Y:S01]  /*0440*/  LDG.E.64 R12, desc[UR22][R4.64+-0x20] ;  /* 0xffffe016040c7981 */ /* 0x000ee2000c1e1b00 */
[----:B--2---:R-:W-:-:S08]  /*0450*/  DADD R10, R8, R8 ;  /* 0x00000000080a7229 */ /* 0x004fd00000000008 */
[----:B------:R-:W-:-:S08]  /*0460*/  DMUL R10, R10, UR28 ;  /* 0x0000001c0a0a7c28 */ /* 0x000fd00008000000 */
[----:B---3--:R-:W-:Y:S01]  /*0470*/  DFMA R10, R10, R12, -R8 ;  /* 0x0000000c0a0a722b */ /* 0x008fe20000000808 */
[----:B------:R-:W-:Y:S01]  /*0480*/  MOV R8, R7 ;  /* 0x0000000700087202 */ /* 0x000fe20000000f00 */
[----:B------:R-:W-:-:S05]  /*0490*/  IMAD.MOV.U32 R9, RZ, RZ, R16 ;  /* 0x000000ffff097224 */ /* 0x000fca00078e0010 */
[----:B------:R0:W-:Y:S04]  /*04a0*/  STG.E.64 desc[UR22][R8.64+-0x20], R10 ;  /* 0xffffe00a08007986 */ /* 0x0001e8000c101b16 */
[----:B------:R-:W2:Y:S04]  /*04b0*/  LDG.E.64 R12, desc[UR22][R2.64+-0x18] ;  /* 0xffffe816020c7981 */ /* 0x000ea8000c1e1b00 */
[----:B------:R-:W3:Y:S01]  /*04c0*/  LDG.E.64 R16, desc[UR22][R4.64+-0x18] ;  /* 0xffffe81604107981 */ /* 0x000ee2000c1e1b00 */
[----:B--2---:R-:W-:-:S08]  /*04d0*/  DADD R14, R12, R12 ;  /* 0x000000000c0e7229 */ /* 0x004fd0000000000c */
[----:B------:R-:W-:-:S08]  /*04e0*/  DMUL R14, R14, UR28 ;  /* 0x0000001c0e0e7c28 */ /* 0x000fd00008000000 */
[----:B---3--:R-:W-:-:S07]  /*04f0*/  DFMA R14, R14, R16, -R12 ;  /* 0x000000100e0e722b */ /* 0x008fce000000080c */
[----:B------:R1:W-:Y:S04]  /*0500*/  STG.E.64 desc[UR22][R8.64+-0x18], R14 ;  /* 0xffffe80e08007986 */ /* 0x0003e8000c101b16 */
[----:B------:R-:W2:Y:S04]  /*0510*/  LDG.E.64 R12, desc[UR22][R2.64+-0x10] ;  /* 0xfffff016020c7981 */ /* 0x000ea8000c1e1b00 */
[----:B------:R-:W3:Y:S01]  /*0520*/  LDG.E.64 R18, desc[UR22][R4.64+-0x10] ;  /* 0xfffff01604127981 */ /* 0x000ee2000c1e1b00 */
[----:B--2---:R-:W-:-:S08]  /*0530*/  DADD R16, R12, R12 ;  /* 0x000000000c107229 */ /* 0x004fd0000000000c */
[----:B------:R-:W-:-:S08]  /*0540*/  DMUL R16, R16, UR28 ;  /* 0x0000001c10107c28 */ /* 0x000fd00008000000 */
[----:B---3--:R-:W-:-:S07]  /*0550*/  DFMA R16, R16, R18, -R12 ;  /* 0x000000121010722b */ /* 0x008fce000000080c */
[----:B------:R2:W-:Y:S04]  /*0560*/  STG.E.64 desc[UR22][R8.64+-0x10], R16 ;  /* 0xfffff01008007986 */ /* 0x0005e8000c101b16 */
[----:B0-----:R-:W3:Y:S04]  /*0570*/  LDG.E.64 R10, desc[UR22][R2.64+-0x8] ;  /* 0xfffff816020a7981 */ /* 0x001ee8000c1e1b00 */
[----:B------:R-:W4:Y:S01]  /*0580*/  LDG.E.64 R18, desc[UR22][R4.64+-0x8] ;  /* 0xfffff81604127981 */ /* 0x000f22000c1e1b00 */
[----:B---3--:R-:W-:-:S08]  /*0590*/  DADD R12, R10, R10 ;  /* 0x000000000a0c7229 */ /* 0x008fd0000000000a */
[----:B------:R-:W-:-:S08]  /*05a0*/  DMUL R12, R12, UR28 ;  /* 0x0000001c0c0c7c28 */ /* 0x000fd00008000000 */
[----:B----4-:R-:W-:-:S07]  /*05b0*/  DFMA R12, R12, R18, -R10 ;  /* 0x000000120c0c722b */ /* 0x010fce000000080a */
[----:B------:R0:W-:Y:S04]  /*05c0*/  STG.E.64 desc[UR22][R8.64+-0x8], R12 ;  /* 0xfffff80c08007986 */ /* 0x0001e8000c101b16 */
[----:B------:R-:W1:Y:S04]  /*05d0*/  LDG.E.64 R10, desc[UR22][R2.64] ;  /* 0x00000016020a7981 */ /* 0x000e68000c1e1b00 */
[----:B------:R-:W3:Y:S01]  /*05e0*/  LDG.E.64 R18, desc[UR22][R4.64] ;  /* 0x0000001604127981 */ /* 0x000ee2000c1e1b00 */
[----:B-1----:R-:W-:-:S08]  /*05f0*/  DADD R14, R10, R10 ;  /* 0x000000000a0e7229 */ /* 0x002fd0000000000a */
[----:B------:R-:W-:-:S08]  /*0600*/  DMUL R14, R14, UR28 ;  /* 0x0000001c0e0e7c28 */ /* 0x000fd00008000000 */
[----:B---3--:R-:W-:-:S07]  /*0610*/  DFMA R14, R14, R18, -R10 ;  /* 0x000000120e0e722b */ /* 0x008fce000000080a */
[----:B------:R-:W-:Y:S04]  /*0620*/  STG.E.64 desc[UR22][R8.64], R14 ;  /* 0x0000000e08007986 */ /* 0x000fe8000c101b16 */
[----:B------:R-:W2:Y:S04]  /*0630*/  LDG.E.64 R10, desc[UR22][R2.64+0x8] ;  /* 0x00000816020a7981 */ /* 0x000ea8000c1e1b00 */
[----:B------:R-:W3:Y:S01]  /*0640*/  LDG.E.64 R18, desc[UR22][R4.64+0x8] ;  /* 0x0000081604127981 */ /* 0x000ee2000c1e1b00 */
[----:B--2---:R-:W-:-:S08]  /*0650*/  DADD R16, R10, R10 ;  /* 0x000000000a107229 */ /* 0x004fd0000000000a */
[----:B------:R-:W-:-:S08]  /*0660*/  DMUL R16, R16, UR28 ;  /* 0x0000001c10107c28 */ /* 0x000fd00008000000 */
[----:B---3--:R-:W-:-:S07]  /*0670*/  DFMA R16, R16, R18, -R10 ;  /* 0x000000121010722b */ /* 0x008fce000000080a */
[----:B------:R1:W-:Y:S04]  /*0680*/  STG.E.64 desc[UR22][R8.64+0x8], R16 ;  /* 0x0000081008007986 */ /* 0x0003e8000c101b16 */
[----:B------:R-:W0:Y:S04]  /*0690*/  LDG.E.64 R10, desc[UR22][R2.64+0x10] ;  /* 0x00001016020a7981 */ /* 0x000e28000c1e1b00 */
[----:B------:R-:W2:Y:S01]  /*06a0*/  LDG.E.64 R18, desc[UR22][R4.64+0x10] ;  /* 0x0000101604127981 */ /* 0x000ea2000c1e1b00 */
[----:B0-----:R-:W-:-:S08]  /*06b0*/  DADD R12, R10, R10 ;  /* 0x000000000a0c7229 */ /* 0x001fd0000000000a */
[----:B------:R-:W-:-:S08]  /*06c0*/  DMUL R12, R12, UR28 ;  /* 0x0000001c0c0c7c28 */ /* 0x000fd00008000000 */
[----:B--2---:R-:W-:-:S07]  /*06d0*/  DFMA R12, R12, R18, -R10 ;  /* 0x000000120c0c722b */ /* 0x004fce000000080a */
[----:B------:R0:W-:Y:S04]  /*06e0*/  STG.E.64 desc[UR22][R8.64+0x10], R12 ;  /* 0x0000100c08007986 */ /* 0x0001e8000c101b16 */
[----:B------:R2:W3:Y:S04]  /*06f0*/  LDG.E.64 R10, desc[UR22][R2.64+0x18] ;  /* 0x00001816020a7981 */ /* 0x0004e8000c1e1b00 */
[----:B------:R4:W5:Y:S01]  /*0700*/  LDG.E.64 R18, desc[UR22][R4.64+0x18] ;  /* 0x0000181604127981 */ /* 0x000962000c1e1b00 */
[----:B------:R-:W-:Y:S02]  /*0710*/  IADD3 R6, PT, PT, R6, 0x8, RZ ;  /* 0x0000000806067810 */ /* 0x000fe40007ffe0ff */
[----:B------:R-:W-:-:S02]  /*0720*/  IADD3 R7, P4, PT, R8, 0x40, RZ ;  /* 0x0000004008077810 */ /* 0x000fc40007f9e0ff */
[----:B------:R-:W-:Y:S02]  /*0730*/  ISETP.NE.AND P1, PT, R6, RZ, PT ;  /* 0x000000ff0600720c */ /* 0x000fe40003f25270 */
[----:B--2---:R-:W-:Y:S01]  /*0740*/  IADD3 R2, P2, PT, R2, 0x40, RZ ;  /* 0x0000004002027810 */ /* 0x004fe20007f5e0ff */
[----:B-1----:R-:W-:Y:S01]  /*0750*/  IMAD.X R16, RZ, RZ, R9, P4 ;  /* 0x000000ffff107224 */ /* 0x002fe200020e0609 */
[----:B----4-:R-:W-:-:S03]  /*0760*/  IADD3 R4, P3, PT, R4, 0x40, RZ ;  /* 0x0000004004047810 */ /* 0x010fc60007f7e0ff */
[----:B------:R-:W-:Y:S01]  /*0770*/  IMAD.X R3, RZ, RZ, R3, P2 ;  /* 0x000000ffff037224 */ /* 0x000fe200010e0603 */
[----:B------:R-:W-:Y:S01]  /*0780*/  IADD3.X R5, PT, PT, RZ, R5, RZ, P3, !PT ;  /* 0x00000005ff057210 */ /* 0x000fe20001ffe4ff */
[----:B---3--:R-:W-:-:S08]  /*0790*/  DADD R14, R10, R10 ;  /* 0x000000000a0e7229 */ /* 0x008fd0000000000a */
[----:B------:R-:W-:-:S08]  /*07a0*/  DMUL R14, R14, UR28 ;  /* 0x0000001c0e0e7c28 */ /* 0x000fd00008000000 */
[----:B-----5:R-:W-:-:S07]  /*07b0*/  DFMA R14, R14, R18, -R10 ;  /* 0x000000120e0e722b */ /* 0x020fce000000080a */
[----:B------:R0:W-:Y:S01]  /*07c0*/  STG.E.64 desc[UR22][R8.64+0x18], R14 ;  /* 0x0000180e08007986 */ /* 0x0001e2000c101b16 */
[----:B------:R-:W-:Y:S05]  /*07d0*/  @P1 BRA `(.L_x_15) ;  /* 0xfffffffc00141947 */ /* 0x000fea000383ffff */
[----:B0-----:R-:W-:-:S07]  /*07e0*/  MOV R9, R0 ;  /* 0x0000000000097202 */ /* 0x001fce0000000f00 */
.L_x_14:
[----:B------:R-:W-:-:S04]  /*07f0*/  ULOP3.LUT UR6, UR24, 0x7, URZ, 0xc0, !UPT ;  /* 0x0000000718067892 */ /* 0x000fc8000f8ec0ff */
[----:B------:R-:W-:-:S09]  /*0800*/  UISETP.NE.AND UP2, UPT, UR6, URZ, UPT ;  /* 0x000000ff0600728c */ /* 0x000fd2000bf45270 */
[----:B------:R-:W-:Y:S05]  /*0810*/  BRA.U !UP2, `(.L_x_16) ;  /* 0x000000050a387547 */ /* 0x000fea000b800000 */
[----:B------:R-:W0:Y:S01]  /*0820*/  LDC R8, c[0x0][0x38c] ;  /* 0x0000e300ff087b82 */ /* 0x000e220000000800 */
[----:B------:R-:W1:Y:S07]  /*0830*/  LDCU.128 UR8, c[0x0][0x3b0] ;  /* 0x00007600ff0877ac */ /* 0x000e6e0008000c00 */
[----:B------:R-:W2:Y:S01]  /*0840*/  LDC.64 R4, c[0x0][0x380] ;  /* 0x0000e000ff047b82 */ /* 0x000ea20000000a00 */
[----:B-1----:R-:W-:Y:S02]  /*0850*/  UIMAD.WIDE.U32 UR6, UR19, UR20, UR8 ;  /* 0x00000014130672a5 */ /* 0x002fe4000f8e0008 */
[----:B------:R-:W-:-:S02]  /*0860*/  UIMAD.WIDE.U32 UR8, UR19, UR20, UR10 ;  /* 0x00000014130872a5 */ /* 0x000fc4000f8e000a */
[----:B0-----:R-:W-:Y:S02]  /*0870*/  IMAD R8, R8, UR19, RZ ;  /* 0x0000001308087c24 */ /* 0x001fe4000f8e02ff */
[----:B------:R-:W-:Y:S01]  /*0880*/  MOV R7, UR7 ;  /* 0x0000000700077c02 */ /* 0x000fe20008000f00 */
[----:B------:R-:W-:Y:S01]  /*0890*/  IMAD.U32 R6, RZ, RZ, UR6 ;  /* 0x00000006ff067e24 */ /* 0x000fe2000f8e00ff */
[----:B------:R-:W-:Y:S01]  /*08a0*/  MOV R3, UR9 ;  /* 0x0000000900037c02 */ /* 0x000fe20008000f00 */
[----:B------:R-:W-:Y:S01]  /*08b0*/  IMAD.U32 R2, RZ, RZ, UR8 ;  /* 0x00000008ff027e24 */ /* 0x000fe2000f8e00ff */
[C---:B------:R-:W-:Y:S01]  /*08c0*/  IADD3 R3, PT, PT, R8.reuse, UR9, RZ ;  /* 0x0000000908037c10 */ /* 0x040fe2000fffe0ff */
[----:B------:R-:W-:Y:S01]  /*08d0*/  VIADD R7, R8, UR7 ;  /* 0x0000000708077c36 */ /* 0x000fe20008000000 */
[----:B--2---:R-:W-:-:S04]  /*08e0*/  IADD3 R4, P1, PT, R4, UR30, RZ ;  /* 0x0000001e04047c10 */ /* 0x004fc8000ff3e0ff */
[----:B------:R-:W-:Y:S01]  /*08f0*/  IADD3.X R5, PT, PT, R5, UR21, RZ, P1, !PT ;  /* 0x0000001505057c10 */ /* 0x000fe20008ffe4ff */
[----:B------:R-:W-:Y:S08]  /*0900*/  @!P0 BRA `(.L_x_17) ;  /* 0x0000000000748947 */ /* 0x000ff00003800000 */
[C---:B------:R-:W-:Y:S01]  /*0910*/  IMAD.WIDE.U32 R12, R9.reuse, 0x8, R6 ;  /* 0x00000008090c7825 */ /* 0x040fe200078e0006 */
[----:B------:R-:W0:Y:S04]  /*0920*/  LDCU.64 UR6, c[0x0][0x3c0] ;  /* 0x00007800ff0677ac */ /* 0x000e280008000a00 */
[----:B------:R-:W2:Y:S01]  /*0930*/  LDG.E.64 R14, desc[UR22][R12.64] ;  /* 0x000000160c0e7981 */ /* 0x000ea2000c1e1b00 */
[----:B------:R-:W-:-:S05]  /*0940*/  IMAD.WIDE.U32 R10, R9, 0x8, R4 ;  /* 0x00000008090a7825 */ /* 0x000fca00078e0004 */
[----:B------:R-:W3:Y:S01]  /*0950*/  LDG.E.64 R18, desc[UR22][R10.64] ;  /* 0x000000160a127981 */ /* 0x000ee2000c1e1b00 */
[----:B--2---:R-:W-:-:S08]  /*0960*/  DADD R16, R14, R14 ;  /* 0x000000000e107229 */ /* 0x004fd0000000000e */
[----:B0-----:R-:W-:-:S08]  /*0970*/  DMUL R16, R16, UR6 ;  /* 0x0000000610107c28 */ /* 0x001fd00008000000 */
[----:B---3--:R-:W-:Y:S01]  /*0980*/  DFMA R16, R16, R18, -R14 ;  /* 0x000000121010722b */ /* 0x008fe2000000080e */
[----:B------:R-:W-:-:S06]  /*0990*/  IMAD.WIDE.U32 R14, R9, 0x8, R2 ;  /* 0x00000008090e7825 */ /* 0x000fcc00078e0002 */
        /* <DEDUP_REMOVED lines=13> */
[----:B0-----:R-:W2:Y:S04]  /*0a70*/  LDG.E.64 R16, desc[UR22][R12.64+0x18] ;  /* 0x000018160c107981 */ /* 0x001ea8000c1e1b00 */
[----:B------:R-:W3:Y:S01]  /*0a80*/  LDG.E.64 R24, desc[UR22][R10.64+0x18] ;  /* 0x000018160a187981 */ /* 0x000ee2000c1e1b00 */
[----:B------:R-:W-:Y:S01]  /*0a90*/  VIADD R9, R9, 0x4 ;  /* 0x0000000409097836 */ /* 0x000fe20000000000 */
[----:B--2---:R-:W-:-:S08]  /*0aa0*/  DADD R18, R16, R16 ;  /* 0x0000000010127229 */ /* 0x004fd00000000010 */
[----:B------:R-:W-:-:S08]  /*0ab0*/  DMUL R18, R18, UR6 ;  /* 0x0000000612127c28 */ /* 0x000fd00008000000 */
[----:B---3--:R-:W-:-:S07]  /*0ac0*/  DFMA R18, R18, R24, -R16 ;  /* 0x000000181212722b */ /* 0x008fce0000000810 */
[----:B------:R1:W-:Y:S04]  /*0ad0*/  STG.E.64 desc[UR22][R14.64+0x18], R18 ;  /* 0x000018120e007986 */ /* 0x0003e8000c101b16 */
.L_x_17:
[----:B------:R-:W0:Y:S02]  /*0ae0*/  LDC R8, c[0x0][0x3a0] ;  /* 0x0000e800ff087b82 */ /* 0x000e240000000800 */
[----:B0-----:R-:W-:-:S04]  /*0af0*/  LOP3.LUT R8, R8, 0x3, RZ, 0xc0, !PT ;  /* 0x0000000308087812 */ /* 0x001fc800078ec0ff */
[----:B------:R-:W-:-:S13]  /*0b00*/  ISETP.NE.AND P1, PT, R8, RZ, PT ;  /* 0x000000ff0800720c */ /* 0x000fda0003f25270 */
[----:B------:R-:W-:Y:S05]  /*0b10*/  @!P1 BRA `(.L_x_16) ;  /* 0x0000000000789947 */ /* 0x000fea0003800000 */
[----:B------:R-:W-:Y:S02]  /*0b20*/  ISETP.NE.AND P1, PT, R8, 0x1, PT ;  /* 0x000000010800780c */ /* 0x000fe40003f25270 */
[----:B------:R-:W0:Y:S11]  /*0b30*/  LDC R8, c[0x0][0x3a0] ;  /* 0x0000e800ff087b82 */ /* 0x000e360000000800 */
[C---:B------:R-:W-:Y:S01]  /*0b40*/  @P1 IMAD.WIDE.U32 R24, R9.reuse, 0x8, R6 ;  /* 0x0000000809181825 */ /* 0x040fe200078e0006 */
[----:B------:R-:W2:Y:S04]  /*0b50*/  @P1 LDC.64 R10, c[0x0][0x3c0] ;  /* 0x0000f000ff0a1b82 */ /* 0x000ea80000000a00 */
[----:B------:R-:W3:Y:S01]  /*0b60*/  @P1 LDG.E.64 R12, desc[UR22][R24.64] ;  /* 0x00000016180c1981 */ /* 0x000ee2000c1e1b00 */
[----:B-1----:R-:W-:-:S05]  /*0b70*/  @P1 IMAD.WIDE.U32 R14, R9, 0x8, R4 ;  /* 0x00000008090e1825 */ /* 0x002fca00078e0004 */
[----:B------:R-:W4:Y:S01]  /*0b80*/  @P1 LDG.E.64 R18, desc[UR22][R14.64] ;  /* 0x000000160e121981 */ /* 0x000f22000c1e1b00 */
[----:B---3--:R-:W-:-:S08]  /*0b90*/  @P1 DADD R16, R12, R12 ;  /* 0x000000000c101229 */ /* 0x008fd0000000000c */
[----:B--2---:R-:W-:-:S08]  /*0ba0*/  @P1 DMUL R16, R16, R10 ;  /* 0x0000000a10101228 */ /* 0x004fd00000000000 */
[----:B----4-:R-:W-:Y:S01]  /*0bb0*/  @P1 DFMA R16, R16, R18, -R12 ;  /* 0x000000121010122b */ /* 0x010fe2000000080c */
[----:B------:R-:W-:-:S06]  /*0bc0*/  @P1 IMAD.WIDE.U32 R12, R9, 0x8, R2 ;  /* 0x00000008090c1825 */ /* 0x000fcc00078e0002 */
[----:B------:R2:W-:Y:S04]  /*0bd0*/  @P1 STG.E.64 desc[UR22][R12.64], R16 ;  /* 0x000000100c001986 */ /* 0x0005e8000c101b16 */
[----:B------:R-:W3:Y:S04]  /*0be0*/  @P1 LDG.E.64 R18, desc[UR22][R24.64+0x8] ;  /* 0x0000081618121981 */ /* 0x000ee8000c1e1b00 */
[----:B------:R1:W4:Y:S01]  /*0bf0*/  @P1 LDG.E.64 R22, desc[UR22][R14.64+0x8] ;  /* 0x000008160e161981 */ /* 0x000322000c1e1b00 */
[----:B0-----:R-:W-:Y:S02]  /*0c00*/  LOP3.LUT P2, RZ, R8, 0x1, RZ, 0xc0, !PT ;  /* 0x0000000108ff7812 */ /* 0x001fe4000784c0ff */
[----:B------:R-:W-:-:S11]  /*0c10*/  @P1 IADD3 R9, PT, PT, R9, 0x2, RZ ;  /* 0x0000000209091810 */ /* 0x000fd60007ffe0ff */
[----:B------:R-:W-:Y:S01]  /*0c20*/  @P2 IMAD.WIDE.U32 R6, R9, 0x8, R6 ;  /* 0x0000000809062825 */ /* 0x000fe200078e0006 */
[----:B-1----:R-:W0:Y:S01]  /*0c30*/  @P2 LDC.64 R14, c[0x0][0x3c0] ;  /* 0x0000f000ff0e2b82 */ /* 0x002e220000000a00 */
[----:B---3--:R-:W-:-:S08]  /*0c40*/  @P1 DADD R20, R18, R18 ;  /* 0x0000000012141229 */ /* 0x008fd00000000012 */
[----:B------:R-:W-:-:S08]  /*0c50*/  @P1 DMUL R20, R20, R10 ;  /* 0x0000000a14141228 */ /* 0x000fd00000000000 */
[----:B----4-:R-:W-:-:S07]  /*0c60*/  @P1 DFMA R20, R20, R22, -R18 ;  /* 0x000000161414122b */ /* 0x010fce0000000812 */
[----:B------:R2:W-:Y:S04]  /*0c70*/  @P1 STG.E.64 desc[UR22][R12.64+0x8], R20 ;  /* 0x000008140c001986 */ /* 0x0005e8000c101b16 */
[----:B------:R-:W3:Y:S01]  /*0c80*/  @P2 LDG.E.64 R6, desc[UR22][R6.64] ;  /* 0x0000001606062981 */ /* 0x000ee2000c1e1b00 */
[----:B------:R-:W-:-:S06]  /*0c90*/  @P2 IMAD.WIDE.U32 R10, R9, 0x8, R4 ;  /* 0x00000008090a2825 */ /* 0x000fcc00078e0004 */
[----:B------:R-:W4:Y:S01]  /*0ca0*/  @P2 LDG.E.64 R10, desc[UR22][R10.64] ;  /* 0x000000160a0a2981 */ /* 0x000f22000c1e1b00 */
[----:B------:R-:W-:Y:S01]  /*0cb0*/  @P2 IMAD.WIDE.U32 R2, R9, 0x8, R2 ;  /* 0x0000000809022825 */ /* 0x000fe200078e0002 */
[----:B---3--:R-:W-:-:S08]  /*0cc0*/  @P2 DADD R4, R6, R6 ;  /* 0x0000000006042229 */ /* 0x008fd00000000006 */
[----:B0-----:R-:W-:-:S08]  /*0cd0*/  @P2 DMUL R4, R4, R14 ;  /* 0x0000000e04042228 */ /* 0x001fd00000000000 */
[----:B----4-:R-:W-:-:S07]  /*0ce0*/  @P2 DFMA R4, R4, R10, -R6 ;  /* 0x0000000a0404222b */ /* 0x010fce0000000806 */
[----:B------:R2:W-:Y:S04]  /*0cf0*/  @P2 STG.E.64 desc[UR22][R2.64], R4 ;  /* 0x0000000402002986 */ /* 0x0005e8000c101b16 */
.L_x_16:
[----:B------:R-:W-:Y:S05]  /*0d00*/  BRA.U UP1, `(.L_x_18) ;  /* 0xfffffff501387547 */ /* 0x000fea000b83ffff */
[----:B------:R-:W-:Y:S05]  /*0d10*/  BRA.U UP0, `(.L_x_19) ;  /* 0xfffffff100fc7547 */ /* 0x000fea000b83ffff */
[----:B------:R-:W-:Y:S05]  /*0d20*/  EXIT ;  /* 0x000000000000794d */ /* 0x000fea0003800000 */
.L_x_20:
        /* <DEDUP_REMOVED lines=13> */
.L_x_57:


//--------------------- .text._Z10fill3Dto2D14cudaPitchedPtriiiPdd --------------------------
	.section	.text._Z10fill3Dto2D14cudaPitchedPtriiiPdd,"ax",@progbits
	.align	128
        .global         _Z10fill3Dto2D14cudaPitchedPtriiiPdd
        .type           _Z10fill3Dto2D14cudaPitchedPtriiiPdd,@function
        .size           _Z10fill3Dto2D14cudaPitchedPtriiiPdd,(.L_x_58 - _Z10fill3Dto2D14cudaPitchedPtriiiPdd)
        .other          _Z10fill3Dto2D14cudaPitchedPtriiiPdd,@"STO_CUDA_ENTRY STV_DEFAULT"
_Z10fill3Dto2D14cudaPitchedPtriiiPdd:
.text._Z10fill3Dto2D14cudaPitchedPtriiiPdd:
        /* <DEDUP_REMOVED lines=8> */
[C---:B------:R-:W-:Y:S01]  /*0080*/  LOP3.LUT R2, R4.reuse, 0xf, RZ, 0xc0, !PT ;  /* 0x0000000f04027812 */ /* 0x040fe200078ec0ff */
[----:B------:R-:W1:Y:S01]  /*0090*/  LDCU.64 UR8, c[0x0][0x358] ;  /* 0x00006b00ff0877ac */ /* 0x000e620008000a00 */
[----:B------:R-:W-:Y:S01]  /*00a0*/  LOP3.LUT R3, R4, 0x7, RZ, 0xc0, !PT ;  /* 0x0000000704037812 */ /* 0x000fe200078ec0ff */
[----:B0-----:R-:W-:Y:S02]  /*00b0*/  IMAD R0, R0, UR4, RZ ;  /* 0x0000000400007c24 */ /* 0x001fe4000f8e02ff */
[----:B------:R-:W-:Y:S01]  /*00c0*/  IMAD.WIDE.U32 R8, R5, UR4, RZ ;  /* 0x0000000405087c25 */ /* 0x000fe2000f8e00ff */
[----:B------:R-:W-:-:S03]  /*00d0*/  UMOV UR4, URZ ;  /* 0x000000ff00047c82 */ /* 0x000fc60008000000 */
[----:B------:R-:W-:Y:S01]  /*00e0*/  IMAD R7, R5, UR5, R0 ;  /* 0x0000000505077c24 */ /* 0x000fe2000f8e0200 */
[C---:B------:R-:W-:Y:S02]  /*00f0*/  LOP3.LUT R0, R4.reuse, 0x7ffffff0, RZ, 0xc0, !PT ;  /* 0x7ffffff004007812 */ /* 0x040fe400078ec0ff */
[----:B------:R-:W-:Y:S01]  /*0100*/  LOP3.LUT R4, R4, 0x3, RZ, 0xc0, !PT ;  /* 0x0000000304047812 */ /* 0x000fe200078ec0ff */
[----:B------:R-:W-:Y:S02]  /*0110*/  IMAD.IADD R6, R9, 0x1, R7 ;  /* 0x0000000109067824 */ /* 0x000fe400078e0207 */
[----:B-1----:R-:W-:-:S07]  /*0120*/  IMAD.MOV R5, RZ, RZ, -R0 ;  /* 0x000000ffff057224 */ /* 0x002fce00078e0a00 */
.L_x_27:
[----:B0-----:R-:W0:Y:S01]  /*0130*/  LDCU UR5, c[0x0][0x3a8] ;  /* 0x00007500ff0577ac */ /* 0x001e220008000800 */
[----:B------:R-:W-:Y:S02]  /*0140*/  IMAD R7, R6, UR4, RZ ;  /* 0x0000000406077c24 */ /* 0x000fe4000f8e02ff */
[----:B------:R-:W-:Y:S01]  /*0150*/  IMAD.WIDE.U32 R10, R8, UR4, RZ ;  /* 0x00000004080a7c25 */ /* 0x000fe2000f8e00ff */
[----:B------:R-:W-:-:S04]  /*0160*/  UIADD3 UR4, UPT, UPT, UR4, 0x1, URZ ;  /* 0x0000000104047890 */ /* 0x000fc8000fffe0ff */
[----:B------:R-:W-:Y:S01]  /*0170*/  IADD3 R7, PT, PT, R11, R7, RZ ;  /* 0x000000070b077210 */ /* 0x000fe20007ffe0ff */
[----:B0-----:R-:W-:-:S03]  /*0180*/  UISETP.NE.AND UP1, UPT, UR4, UR5, UPT ;  /* 0x000000050400728c */ /* 0x001fc6000bf25270 */
[----:B-123--:R-:W-:-:S08]  /*0190*/  UMOV UR5, URZ ;  /* 0x000000ff00057c82 */ /* 0x00efd00008000000 */
.L_x_26:
[----:B0-----:R-:W0:Y:S01]  /*01a0*/  LDCU.64 UR10, c[0x0][0x3a0] ;  /* 0x00007400ff0a77ac */ /* 0x001e220008000a00 */
[----:B-123--:R-:W1:Y:S01]  /*01b0*/  LDC.64 R12, c[0x0][0x388] ;  /* 0x0000e200ff0c7b82 */ /* 0x00ee620000000a00 */
[----:B------:R-:W-:Y:S02]  /*01c0*/  IMAD.MOV.U32 R14, RZ, RZ, R10 ;  /* 0x000000ffff0e7224 */ /* 0x000fe400078e000a */
[----:B------:R-:W-:Y:S02]  /*01d0*/  HFMA2 R21, -RZ, RZ, 0, 0 ;  /* 0x00000000ff157431 */ /* 0x000fe400000001ff */
[----:B------:R-:W-:Y:S01]  /*01e0*/  IMAD.MOV.U32 R15, RZ, RZ, R7 ;  /* 0x000000ffff0f7224 */ /* 0x000fe200078e0007 */
[----:B------:R-:W-:Y:S01]  /*01f0*/  UMOV UR6, UR5 ;  /* 0x0000000500067c82 */ /* 0x000fe20008000000 */
[----:B0-----:R-:W-:Y:S01]  /*0200*/  UISETP.GE.U32.AND UP0, UPT, UR10, 0x10, UPT ;  /* 0x000000100a00788c */ /* 0x001fe2000bf06070 */
[----:B-1----:R-:W-:-:S04]  /*0210*/  IMAD.WIDE.U32 R14, R12, UR5, R14 ;  /* 0x000000050c0e7c25 */ /* 0x002fc8000f8e000e */
[----:B------:R-:W-:Y:S01]  /*0220*/  IMAD R27, R13, UR5, RZ ;  /* 0x000000050d1b7c24 */ /* 0x000fe2000f8e02ff */
[----:B------:R-:W-:-:S03]  /*0230*/  UIADD3 UR5, UPT, UPT, UR5, 0x1, URZ ;  /* 0x0000000105057890 */ /* 0x000fc6000fffe0ff */
[----:B------:R-:W-:Y:S01]  /*0240*/  IMAD.IADD R24, R15, 0x1, R27 ;  /* 0x000000010f187824 */ /* 0x000fe200078e021b */
[----:B------:R-:W-:Y:S01]  /*0250*/  UISETP.NE.AND UP2, UPT, UR5, UR11, UPT ;  /* 0x0000000b0500728c */ /* 0x000fe2000bf45270 */
[----:B------:R-:W-:Y:S10]  /*0260*/  BRA.U !UP0, `(.L_x_21) ;  /* 0x0000000508187547 */ /* 0x000ff4000b800000 */
[----:B------:R-:W0:Y:S01]  /*0270*/  LDC.64 R16, c[0x0][0x3b0] ;  /* 0x0000ec00ff107b82 */ /* 0x000e220000000a00 */
[----:B------:R-:W1:Y:S01]  /*0280*/  LDCU.64 UR10, c[0x0][0x380] ;  /* 0x00007000ff0a77ac */ /* 0x000e620008000a00 */
[----:B------:R-:W-:Y:S01]  /*0290*/  MOV R25, R5 ;  /* 0x0000000500197202 */ /* 0x000fe20000000f00 */
[----:B------:R-:W2:Y:S01]  /*02a0*/  LDCU.64 UR12, c[0x0][0x3b8] ;  /* 0x00007700ff0c77ac */ /* 0x000ea20008000a00 */
[----:B-1----:R-:W-:-:S04]  /*02b0*/  IADD3 R28, P0, PT, R14, UR10, RZ ;  /* 0x0000000a0e1c7c10 */ /* 0x002fc8000ff1e0ff */
[----:B------:R-:W-:Y:S01]  /*02c0*/  IADD3 R28, P1, PT, R28, 0x40, RZ ;  /* 0x000000401c1c7810 */ /* 0x000fe20007f3e0ff */
[----:B0-----:R-:W-:-:S03]  /*02d0*/  IMAD.WIDE.U32 R16, R12, UR6, R16 ;  /* 0x000000060c107c25 */ /* 0x001fc6000f8e0010 */
[----:B------:R-:W-:Y:S02]  /*02e0*/  IADD3.X R29, PT, PT, RZ, UR11, R24, P1, P0 ;  /* 0x0000000bff1d7c10 */ /* 0x000fe40008fe0418 */
[----:B------:R-:W-:-:S05]  /*02f0*/  IADD3 R20, P2, PT, R16, 0x40, RZ ;  /* 0x0000004010147810 */ /* 0x000fca0007f5e0ff */
[----:B--2---:R-:W-:-:S08]  /*0300*/  IMAD.X R27, R27, 0x1, R17, P2 ;  /* 0x000000011b1b7824 */ /* 0x004fd000010e0611 */
.L_x_22:
[----:B------:R-:W-:Y:S02]  /*0310*/  IMAD.MOV.U32 R18, RZ, RZ, R28 ;  /* 0x000000ffff127224 */ /* 0x000fe400078e001c */
[----:B------:R-:W-:-:S05]  /*0320*/  IMAD.MOV.U32 R19, RZ, RZ, R29 ;  /* 0x000000ffff137224 */ /* 0x000fca00078e001d */
[----:B------:R-:W2:Y:S01]  /*0330*/  LDG.E.64 R28, desc[UR8][R18.64+-0x40] ;  /* 0xffffc008121c7981 */ /* 0x000ea2000c1e1b00 */
[----:B0-----:R-:W-:Y:S01]  /*0340*/  MOV R16, R20 ;  /* 0x0000001400107202 */ /* 0x001fe20000000f00 */
[----:B------:R-:W-:Y:S01]  /*0350*/  IMAD.MOV.U32 R17, RZ, RZ, R27 ;  /* 0x000000ffff117224 */ /* 0x000fe200078e001b */
[----:B--2---:R-:W-:-:S07]  /*0360*/  DMUL R28, |R28|, UR12 ;  /* 0x0000000c1c1c7c28 */ /* 0x004fce0008000200 */
[----:B------:R0:W-:Y:S04]  /*0370*/  STG.E.64 desc[UR8][R16.64+-0x40], R28 ;  /* 0xffffc01c10007986 */ /* 0x0001e8000c101b08 */
[----:B------:R-:W2:Y:S02]  /*0380*/  LDG.E.64 R26, desc[UR8][R18.64+-0x38] ;  /* 0xffffc808121a7981 */ /* 0x000ea4000c1e1b00 */
[----:B--2---:R-:W-:-:S07]  /*0390*/  DMUL R26, |R26|, UR12 ;  /* 0x0000000c1a1a7c28 */ /* 0x004fce0008000200 */
[----:B------:R1:W-:Y:S04]  /*03a0*/  STG.E.64 desc[UR8][R16.64+-0x38], R26 ;  /* 0xffffc81a10007986 */ /* 0x0003e8000c101b08 */
[----:B------:R-:W2:Y:S02]  /*03b0*/  LDG.E.64 R20, desc[UR8][R18.64+-0x30] ;  /* 0xffffd00812147981 */ /* 0x000ea4000c1e1b00 */
[----:B--2---:R-:W-:-:S07]  /*03c0*/  DMUL R20, |R20|, UR12 ;  /* 0x0000000c14147c28 */ /* 0x004fce0008000200 */
[----:B------:R2:W-:Y:S04]  /*03d0*/  STG.E.64 desc[UR8][R16.64+-0x30], R20 ;  /* 0xffffd01410007986 */ /* 0x0005e8000c101b08 */
[----:B------:R-:W3:Y:S02]  /*03e0*/  LDG.E.64 R22, desc[UR8][R18.64+-0x28] ;  /* 0xffffd80812167981 */ /* 0x000ee4000c1e1b00 */
[----:B---3--:R-:W-:-:S07]  /*03f0*/  DMUL R22, |R22|, UR12 ;  /* 0x0000000c16167c28 */ /* 0x008fce0008000200 */
[----:B------:R3:W-:Y:S04]  /*0400*/  STG.E.64 desc[UR8][R16.64+-0x28], R22 ;  /* 0xffffd81610007986 */ /* 0x0007e8000c101b08 */
[----:B0-----:R-:W4:Y:S02]  /*0410*/  LDG.E.64 R28, desc[UR8][R18.64+-0x20] ;  /* 0xffffe008121c7981 */ /* 0x001f24000c1e1b00 */
[----:B----4-:R-:W-:-:S07]  /*0420*/  DMUL R28, |R28|, UR12 ;  /* 0x0000000c1c1c7c28 */ /* 0x010fce0008000200 */
[----:B------:R0:W-:Y:S04]  /*0430*/  STG.E.64 desc[UR8][R16.64+-0x20], R28 ;  /* 0xffffe01c10007986 */ /* 0x0001e8000c101b08 */
[----:B-1----:R-:W4:Y:S02]  /*0440*/  LDG.E.64 R26, desc[UR8][R18.64+-0x18] ;  /* 0xffffe808121a7981 */ /* 0x002f24000c1e1b00 */
[----:B----4-:R-:W-:-:S07]  /*0450*/  DMUL R26, |R26|, UR12 ;  /* 0x0000000c1a1a7c28 */ /* 0x010fce0008000200 */
[----:B------:R1:W-:Y:S04]  /*0460*/  STG.E.64 desc[UR8][R16.64+-0x18], R26 ;  /* 0xffffe81a10007986 */ /* 0x0003e8000c101b08 */
[----:B--2---:R-:W2:Y:S02]  /*0470*/  LDG.E.64 R20, desc[UR8][R18.64+-0x10] ;  /* 0xfffff00812147981 */ /* 0x004ea4000c1e1b00 */
[----:B--2---:R-:W-:-:S07]  /*0480*/  DMUL R20, |R20|, UR12 ;  /* 0x0000000c14147c28 */ /* 0x004fce0008000200 */
[----:B------:R2:W-:Y:S04]  /*0490*/  STG.E.64 desc[UR8][R16.64+-0x10], R20 ;  /* 0xfffff01410007986 */ /* 0x0005e8000c101b08 */
[----:B---3--:R-:W3:Y:S02]  /*04a0*/  LDG.E.64 R22, desc[UR8][R18.64+-0x8] ;  /* 0xfffff80812167981 */ /* 0x008ee4000c1e1b00 */
        /* <DEDUP_REMOVED lines=19> */
[----:B------:R-:W-:Y:S04]  /*05e0*/  STG.E.64 desc[UR8][R16.64+0x28], R26 ;  /* 0x0000281a10007986 */ /* 0x000fe8000c101b08 */
[----:B--2---:R-:W2:Y:S01]  /*05f0*/  LDG.E.64 R20, desc[UR8][R18.64+0x30] ;  /* 0x0000300812147981 */ /* 0x004ea2000c1e1b00 */
[----:B------:R-:W-:Y:S01]  /*0600*/  IADD3 R25, PT, PT, R25, 0x10, RZ ;  /* 0x0000001019197810 */ /* 0x000fe20007ffe0ff */
[----:B--2---:R-:W-:-:S07]  /*0610*/  DMUL R20, |R20|, UR12 ;  /* 0x0000000c14147c28 */ /* 0x004fce0008000200 */
[----:B------:R1:W-:Y:S04]  /*0620*/  STG.E.64 desc[UR8][R16.64+0x30], R20 ;  /* 0x0000301410007986 */ /* 0x0003e8000c101b08 */
[----:B---3--:R-:W2:Y:S01]  /*0630*/  LDG.E.64 R22, desc[UR8][R18.64+0x38] ;  /* 0x0000380812167981 */ /* 0x008ea2000c1e1b00 */
[----:B------:R-:W-:Y:S02]  /*0640*/  ISETP.NE.AND P0, PT, R25, RZ, PT ;  /* 0x000000ff1900720c */ /* 0x000fe40003f05270 */
[----:B0-----:R-:W-:-:S05]  /*0650*/  IADD3 R28, P1, PT, R18, 0x80, RZ ;  /* 0x00000080121c7810 */ /* 0x001fca0007f3e0ff */
[----:B------:R-:W-:Y:S01]  /*0660*/  IMAD.X R29, RZ, RZ, R19, P1 ;  /* 0x000000ffff1d7224 */ /* 0x000fe200008e0613 */
[----:B-1----:R-:W-:-:S04]  /*0670*/  IADD3 R20, P2, PT, R16, 0x80, RZ ;  /* 0x0000008010147810 */ /* 0x002fc80007f5e0ff */
[----:B------:R-:W-:Y:S01]  /*0680*/  IADD3.X R27, PT, PT, RZ, R17, RZ, P2, !PT ;  /* 0x00000011ff1b7210 */ /* 0x000fe200017fe4ff */
[----:B--2---:R-:W-:-:S07]  /*0690*/  DMUL R22, |R22|, UR12 ;  /* 0x0000000c16167c28 */ /* 0x004fce0008000200 */
[----:B------:R0:W-:Y:S01]  /*06a0*/  STG.E.64 desc[UR8][R16.64+0x38], R22 ;  /* 0x0000381610007986 */ /* 0x0001e2000c101b08 */
[----:B------:R-:W-:Y:S05]  /*06b0*/  @P0 BRA `(.L_x_22) ;  /* 0xfffffffc00140947 */ /* 0x000fea000383ffff */
[----:B------:R-:W-:-:S07]  /*06c0*/  IMAD.MOV.U32 R21, RZ, RZ, R0 ;  /* 0x000000ffff157224 */ /* 0x000fce00078e0000 */
.L_x_21:
[----:B------:R-:W-:-:S13]  /*06d0*/  ISETP.NE.AND P0, PT, R2, RZ, PT ;  /* 0x000000ff0200720c */ /* 0x000fda0003f05270 */
[----:B------:R-:W-:Y:S05]  /*06e0*/  @!P0 BRA `(.L_x_23) ;  /* 0x0000000400308947 */ /* 0x000fea0003800000 */
[----:B------:R-:W1:Y:S01]  /*06f0*/  LDC.64 R18, c[0x0][0x3b0] ;  /* 0x0000ec00ff127b82 */ /* 0x000e620000000a00 */
[----:B------:R-:W-:Y:S02]  /*0700*/  IADD3 R15, PT, PT, R2, -0x1, RZ ;  /* 0xffffffff020f7810 */ /* 0x000fe40007ffe0ff */
[----:B------:R-:W-:Y:S02]  /*0710*/  ISETP.NE.AND P1, PT, R3, RZ, PT ;  /* 0x000000ff0300720c */ /* 0x000fe40003f25270 */
[----:B------:R-:W-:-:S03]  /*0720*/  ISETP.GE.U32.AND P0, PT, R15, 0x7, PT ;  /* 0x000000070f00780c */ /* 0x000fc60003f06070 */
[----:B0-----:R-:W0:Y:S01]  /*0730*/  LDC.64 R16, c[0x0][0x380] ;  /* 0x0000e000ff107b82 */ /* 0x001e220000000a00 */
[----:B-1----:R-:W-:-:S04]  /*0740*/  IMAD.WIDE.U32 R18, R12, UR6, R18 ;  /* 0x000000060c127c25 */ /* 0x002fc8000f8e0012 */
[----:B------:R-:W-:Y:S01]  /*0750*/  IMAD R19, R13, UR6, R19 ;  /* 0x000000060d137c24 */ /* 0x000fe2000f8e0213 */
[----:B0-----:R-:W-:-:S05]  /*0760*/  IADD3 R14, P2, PT, R14, R16, RZ ;  /* 0x000000100e0e7210 */ /* 0x001fca0007f5e0ff */
[----:B------:R-:W-:Y:S01]  /*0770*/  IMAD.X R15, R24, 0x1, R17, P2 ;  /* 0x00000001180f7824 */ /* 0x000fe200010e0611 */
[----:B------:R-:W-:Y:S07]  /*0780*/  @!P0 BRA `(.L_x_24) ;  /* 0x0000000000708947 */ /* 0x000fee0003800000 */
[C---:B------:R-:W-:Y:S01]  /*0790*/  IMAD.WIDE.U32 R22, R21.reuse, 0x8, R14 ;  /* 0x0000000815167825 */ /* 0x040fe200078e000e */
[----:B------:R-:W0:Y:S04]  /*07a0*/  LDCU.64 UR6, c[0x0][0x3b8] ;  /* 0x00007700ff0677ac */ /* 0x000e280008000a00 */
[----:B------:R-:W0:Y:S01]  /*07b0*/  LDG.E.64 R26, desc[UR8][R22.64] ;  /* 0x00000008161a7981 */ /* 0x000e22000c1e1b00 */
[----:B------:R-:W-:Y:S01]  /*07c0*/  IMAD.WIDE.U32 R12, R21, 0x8, R18 ;  /* 0x00000008150c7825 */ /* 0x000fe200078e0012 */
[----:B0-----:R-:W-:-:S07]  /*07d0*/  DMUL R26, |R26|, UR6 ;  /* 0x000000061a1a7c28 */ /* 0x001fce0008000200 */
        /* <DEDUP_REMOVED lines=9> */
[----:B------:R-:W-:Y:S04]  /*0870*/  STG.E.64 desc[UR8][R12.64+0x18], R28 ;  /* 0x0000181c0c007986 */ /* 0x000fe8000c101b08 */
[----:B0-----:R-:W3:Y:S02]  /*0880*/  LDG.E.64 R26, desc[UR8][R22.64+0x20] ;  /* 0x00002008161a7981 */ /* 0x001ee4000c1e1b00 */
[----:B---3--:R-:W-:-:S07]  /*0890*/  DMUL R26, |R26|, UR6 ;  /* 0x000000061a1a7c28 */ /* 0x008fce0008000200 */
[----:B------:R-:W-:Y:S04]  /*08a0*/  STG.E.64 desc[UR8][R12.64+0x20], R26 ;  /* 0x0000201a0c007986 */ /* 0x000fe8000c101b08 */
[----:B-1----:R-:W3:Y:S02]  /*08b0*/  LDG.E.64 R24, desc[UR8][R22.64+0x28] ;  /* 0x0000280816187981 */ /* 0x002ee4000c1e1b00 */
[----:B---3--:R-:W-:-:S07]  /*08c0*/  DMUL R24, |R24|, UR6 ;  /* 0x0000000618187c28 */ /* 0x008fce0008000200 */
[----:B------:R-:W-:Y:S04]  /*08d0*/  STG.E.64 desc[UR8][R12.64+0x28], R24 ;  /* 0x000028180c007986 */ /* 0x000fe8000c101b08 */
[----:B--2---:R-:W2:Y:S02]  /*08e0*/  LDG.E.64 R16, desc[UR8][R22.64+0x30] ;  /* 0x0000300816107981 */ /* 0x004ea4000c1e1b00 */
[----:B--2---:R-:W-:-:S07]  /*08f0*/  DMUL R16, |R16|, UR6 ;  /* 0x0000000610107c28 */ /* 0x004fce0008000200 */
[----:B------:R0:W-:Y:S04]  /*0900*/  STG.E.64 desc[UR8][R12.64+0x30], R16 ;  /* 0x000030100c007986 */ /* 0x0001e8000c101b08 */
[----:B0-----:R-:W2:Y:S01]  /*0910*/  LDG.E.64 R16, desc[UR8][R22.64+0x38] ;  /* 0x0000380816107981 */ /* 0x001ea2000c1e1b00 */
[----:B------:R-:W-:Y:S01]  /*0920*/  IADD3 R21, PT, PT, R21, 0x8, RZ ;  /* 0x0000000815157810 */ /* 0x000fe20007ffe0ff */
[----:B--2---:R-:W-:-:S07]  /*0930*/  DMUL R28, |R16|, UR6 ;  /* 0x00000006101c7c28 */ /* 0x004fce0008000200 */
[----:B------:R0:W-:Y:S04]  /*0940*/  STG.E.64 desc[UR8][R12.64+0x38], R28 ;  /* 0x0000381c0c007986 */ /* 0x0001e8000c101b08 */
.L_x_24:
[----:B------:R-:W-:Y:S05]  /*0950*/  @!P1 BRA `(.L_x_23) ;  /* 0x0000000000949947 */ /* 0x000fea0003800000 */
[----:B0-----:R-:W-:Y:S01]  /*0960*/  VIADD R12, R3, 0xffffffff ;  /* 0xffffffff030c7836 */ /* 0x001fe20000000000 */
[----:B------:R-:W-:-:S04]  /*0970*/  ISETP.NE.AND P1, PT, R4, RZ, PT ;  /* 0x000000ff0400720c */ /* 0x000fc80003f25270 */
[----:B------:R-:W-:-:S13]  /*0980*/  ISETP.GE.U32.AND P0, PT, R12, 0x3, PT ;  /* 0x000000030c00780c */ /* 0x000fda0003f06070 */
[----:B------:R-:W-:Y:S05]  /*0990*/  @!P0 BRA `(.L_x_25) ;  /* 0x0000000000408947 */ /* 0x000fea0003800000 */
        /* <DEDUP_REMOVED lines=12> */
[----:B------:R-:W2:Y:S01]  /*0a60*/  LDG.E.64 R28, desc[UR8][R16.64+0x18] ;  /* 0x00001808101c7981 */ /* 0x000ea2000c1e1b00 */
[----:B------:R-:W-:Y:S01]  /*0a70*/  IADD3 R21, PT, PT, R21, 0x4, RZ ;  /* 0x0000000415157810 */ /* 0x000fe20007ffe0ff */
[----:B--2---:R-:W-:-:S07]  /*0a80*/  DMUL R28, |R28|, UR6 ;  /* 0x000000061c1c7c28 */ /* 0x004fce0008000200 */
[----:B------:R0:W-:Y:S04]  /*0a90*/  STG.E.64 desc[UR8][R12.64+0x18], R28 ;  /* 0x0000181c0c007986 */ /* 0x0001e8000c101b08 */
.L_x_25:
[----:B------:R-:W-:Y:S05]  /*0aa0*/  @!P1 BRA `(.L_x_23) ;  /* 0x0000000000409947 */ /* 0x000fea0003800000 */
[C---:B------:R-:W-:Y:S01]  /*0ab0*/  IMAD.WIDE.U32 R14, R21.reuse, 0x8, R14 ;  /* 0x00000008150e7825 */ /* 0x040fe200078e000e */
[----:B------:R-:W1:Y:S04]  /*0ac0*/  LDCU.64 UR6, c[0x0][0x3b8] ;  /* 0x00007700ff0677ac */ /* 0x000e680008000a00 */
[----:B0-----:R-:W1:Y:S01]  /*0ad0*/  LDG.E.64 R12, desc[UR8][R14.64] ;  /* 0x000000080e0c7981 */ /* 0x001e62000c1e1b00 */
[----:B------:R-:W-:Y:S01]  /*0ae0*/  ISETP.NE.AND P0, PT, R4, 0x1, PT ;  /* 0x000000010400780c */ /* 0x000fe20003f05270 */
[----:B------:R-:W-:Y:S01]  /*0af0*/  IMAD.WIDE.U32 R18, R21, 0x8, R18 ;  /* 0x0000000815127825 */ /* 0x000fe200078e0012 */
[----:B-1----:R-:W-:-:S07]  /*0b00*/  DMUL R12, |R12|, UR6 ;  /* 0x000000060c0c7c28 */ /* 0x002fce0008000200 */
[----:B------:R1:W-:Y:S04]  /*0b10*/  STG.E.64 desc[UR8][R18.64], R12 ;  /* 0x0000000c12007986 */ /* 0x0003e8000c101b08 */
[----:B------:R-:W-:Y:S05]  /*0b20*/  @!P0 BRA `(.L_x_23) ;  /* 0x0000000000208947 */ /* 0x000fea0003800000 */
[----:B-1----:R-:W2:Y:S01]  /*0b30*/  LDG.E.64 R12, desc[UR8][R14.64+0x8] ;  /* 0x000008080e0c7981 */ /* 0x002ea2000c1e1b00 */
[----:B------:R-:W-:Y:S01]  /*0b40*/  ISETP.NE.AND P0, PT, R4, 0x2, PT ;  /* 0x000000020400780c */ /* 0x000fe20003f05270 */
[----:B--2---:R-:W-:-:S07]  /*0b50*/  DMUL R12, |R12|, UR6 ;  /* 0x000000060c0c7c28 */ /* 0x004fce0008000200 */
[----:B------:R2:W-:Y:S05]  /*0b60*/  STG.E.64 desc[UR8][R18.64+0x8], R12 ;  /* 0x0000080c12007986 */ /* 0x0005ea000c101b08 */
[----:B------:R-:W-:Y:S05]  /*0b70*/  @!P0 BRA `(.L_x_23) ;  /* 0x00000000000c8947 */ /* 0x000fea0003800000 */
[----:B------:R-:W2:Y:S02]  /*0b80*/  LDG.E.64 R14, desc[UR8][R14.64+0x10] ;  /* 0x000010080e0e7981 */ /* 0x000ea4000c1e1b00 */
[----:B--2---:R-:W-:-:S07]  /*0b90*/  DMUL R12, |R14|, UR6 ;  /* 0x000000060e0c7c28 */ /* 0x004fce0008000200 */
[----:B------:R3:W-:Y:S04]  /*0ba0*/  STG.E.64 desc[UR8][R18.64+0x10], R12 ;  /* 0x0000100c12007986 */ /* 0x0007e8000c101b08 */
.L_x_23:
[----:B------:R-:W-:Y:S05]  /*0bb0*/  BRA.U UP2, `(.L_x_26) ;  /* 0xfffffff502787547 */ /* 0x000fea000b83ffff */
[----:B------:R-:W-:Y:S05]  /*0bc0*/  BRA.U UP1, `(.L_x_27) ;  /* 0xfffffff501587547 */ /* 0x000fea000b83ffff */
[----:B------:R-:W-:Y:S05]  /*0bd0*/  EXIT ;  /* 0x000000000000794d */ /* 0x000fea0003800000 */
.L_x_28:
        /* <DEDUP_REMOVED lines=10> */
.L_x_58:


//--------------------- .text._Z6fill3D14cudaPitchedPtriii --------------------------
	.section	.text._Z6fill3D14cudaPitchedPtriii,"ax",@progbits
	.align	128
        .global         _Z6fill3D14cudaPitchedPtriii
        .type           _Z6fill3D14cudaPitchedPtriii,@function
        .size           _Z6fill3D14cudaPitchedPtriii,(.L_x_59 - _Z6fill3D14cudaPitchedPtriii)
        .other          _Z6fill3D14cudaPitchedPtriii,@"STO_CUDA_ENTRY STV_DEFAULT"
_Z6fill3D14cudaPitchedPtriii:
.text._Z6fill3D14cudaPitchedPtriii:
[----:B------:R-:W-:Y:S01]  /*0000*/  LDC R1, c[0x0][0x37c] ;  /* 0x0000df00ff017b82 */ /* 0x000fe20000000800 */
[----:B------:R-:W-:Y:S05]  /*0010*/  EXIT ;  /* 0x000000000000794d */ /* 0x000fea0003800000 */
.L_x_29:
        /* <DEDUP_REMOVED lines=14> */
.L_x_59:


//--------------------- .text._Z15fill2D_specificPdmii --------------------------
	.section	.text._Z15fill2D_specificPdmii,"ax",@progbits
	.align	128
        .global         _Z15fill2D_specificPdmii
        .type           _Z15fill2D_specificPdmii,@function
        .size           _Z15fill2D_specificPdmii,(.L_x_60 - _Z15fill2D_specificPdmii)
        .other          _Z15fill2D_specificPdmii,@"STO_CUDA_ENTRY STV_DEFAULT"
_Z15fill2D_specificPdmii:
.text._Z15fill2D_specificPdmii:
[----:B------:R-:W0:Y:S01]  /*0000*/  LDC R1, c[0x0][0x37c] ;  /* 0x0000df00ff017b82 */ /* 0x000e220000000800 */
[----:B------:R-:W-:Y:S02]  /*0010*/  HFMA2 R23, -RZ, RZ, 2.01953125, -0.038726806640625 ;  /* 0x400aa8f5ff177431 */ /* 0x000fe400000001ff */
[----:B0-----:R-:W-:Y:S01]  /*0020*/  VIADD R1, R1, 0xfffffa00 ;  /* 0xfffffa0001017836 */ /* 0x001fe20000000000 */
[----:B------:R-:W-:Y:S01]  /*0030*/  CS2R R20, SRZ ;  /* 0x0000000000147805 */ /* 0x000fe2000001ff00 */
[----:B------:R-:W-:Y:S02]  /*0040*/  IMAD.MOV.U32 R22, RZ, RZ, -0x3d70a3d7 ;  /* 0xc28f5c29ff167424 */ /* 0x000fe400078e00ff */
[----:B------:R-:W-:Y:S02]  /*0050*/  HFMA2 R5, -RZ, RZ, 1.9833984375, -25264 ;  /* 0x3feff62bff057431 */ /* 0x000fe400000001ff */
[----:B------:R-:W-:Y:S01]  /*0060*/  IMAD.MOV.U32 R4, RZ, RZ, 0x6ae7d567 ;  /* 0x6ae7d567ff047424 */ /* 0x000fe200078e00ff */
[----:B------:R-:W-:Y:S01]  /*0070*/  MOV R8, 0x7f62b6ae ;  /* 0x7f62b6ae00087802 */ /* 0x000fe20000000f00 */
[----:B------:R-:W-:Y:S01]  /*0080*/  IMAD.MOV.U32 R6, RZ, RZ, 0x487fcb92 ;  /* 0x487fcb92ff067424 */ /* 0x000fe200078e00ff */
[----:B------:R0:W-:Y:S01]  /*0090*/  STL.128 [R1+0x70], R20 ;  /* 0x0000701401007387 */ /* 0x0001e20000100c00 */
[----:B------:R-:W-:Y:S01]  /*00a0*/  IMAD.MOV.U32 R7, RZ, RZ, -0x40b28241 ;  /* 0xbf4d7dbfff077424 */ /* 0x000fe200078e00ff */
[----:B------:R-:W-:Y:S01]  /*00b0*/  CS2R R10, SRZ ;  /* 0x00000000000a7805 */ /* 0x000fe2000001ff00 */
[----:B------:R-:W-:-:S02]  /*00c0*/  IMAD.MOV.U32 R9, RZ, RZ, 0x3fa93dd9 ;  /* 0x3fa93dd9ff097424 */ /* 0x000fc400078e00ff */
[----:B------:R-:W-:Y:S02]  /*00d0*/  HFMA2 R13, -RZ, RZ, -1.8916015625, -3850 ;  /* 0xbf91eb85ff0d7431 */ /* 0x000fe400000001ff */
[----:B------:R-:W-:Y:S01]  /*00e0*/  IMAD.MOV.U32 R16, RZ, RZ, -0x141205bc ;  /* 0xebedfa44ff107424 */ /* 0x000fe200078e00ff */
[----:B------:R1:W-:Y:S01]  /*00f0*/  STL.128 [R1+0x30], R4 ;  /* 0x0000300401007387 */ /* 0x0003e20000100c00 */
[----:B------:R-:W-:Y:S01]  /*0100*/  IMAD.MOV.U32 R17, RZ, RZ, 0x4050e5c0 ;  /* 0x4050e5c0ff117424 */ /* 0x000fe200078e00ff */
[----:B------:R-:W-:Y:S01]  /*0110*/  CS2R R18, SRZ ;  /* 0x0000000000127805 */ /* 0x000fe2000001ff00 */
[----:B------:R-:W-:Y:S01]  /*0120*/  IMAD.MOV.U32 R12, RZ, RZ, 0x1eb851ec ;  /* 0x1eb851ecff0c7424 */ /* 0x000fe200078e00ff */
[----:B------:R2:W-:Y:S01]  /*0130*/  STL.128 [R1+0x40], R8 ;  /* 0x0000400801007387 */ /* 0x0005e20000100c00 */
[----:B------:R-:W-:Y:S01]  /*0140*/  CS2R R14, SRZ ;  /* 0x00000000000e7805 */ /* 0x000fe2000001ff00 */
[----:B------:R-:W-:Y:S01]  /*0150*/  IMAD.MOV.U32 R26, RZ, RZ, -0x141205bc ;  /* 0xebedfa44ff1a7424 */ /* 0x000fe200078e00ff */
[----:B------:R-:W-:Y:S01]  /*0160*/  CS2R R24, SRZ ;  /* 0x0000000000187805 */ /* 0x000fe2000001ff00 */
[----:B------:R3:W-:Y:S01]  /*0170*/  STL.128 [R1+0xe0], R16 ;  /* 0x0000e01001007387 */ /* 0x0007e20000100c00 */
[----:B------:R-:W-:-:S02]  /*0180*/  IMAD.MOV.U32 R27, RZ, RZ, -0x3faf1a40 ;  /* 0xc050e5c0ff1b7424 */ /* 0x000fc400078e00ff */
[----:B0-----:R-:W-:Y:S02]  /*0190*/  HFMA2 R20, -RZ, RZ, -0.000710010528564453125, 24.9375 ;  /* 0x91d14e3cff147431 */ /* 0x001fe400000001ff */
[----:B------:R-:W-:Y:S01]  /*01a0*/  IMAD.MOV.U32 R21, RZ, RZ, 0x3feffe5c ;  /* 0x3feffe5cff157424 */ /* 0x000fe200078e00ff */
[----:B------:R-:W-:Y:S01]  /*01b0*/  MOV R23, 0x3f91eb85 ;  /* 0x3f91eb8500177802 */ /* 0x000fe20000000f00 */
[----:B------:R-:W-:Y:S01]  /*01c0*/  IMAD.MOV.U32 R22, RZ, RZ, 0x1eb851ec ;  /* 0x1eb851ecff167424 */ /* 0x000fe200078e00ff */
[----:B------:R-:W-:Y:S01]  /*01d0*/  MOV R30, 0x91d14e3c ;  /* 0x91d14e3c001e7802 */ /* 0x000fe20000000f00 */
[----:B------:R-:W-:Y:S01]  /*01e0*/  IMAD.MOV.U32 R31, RZ, RZ, -0x401001a4 ;  /* 0xbfeffe5cff1f7424 */ /* 0x000fe200078e00ff */
[----:B-1----:R-:W-:Y:S01]  /*01f0*/  CS2R R6, SRZ ;  /* 0x0000000000067805 */ /* 0x002fe2000001ff00 */
[----:B------:R-:W-:Y:S01]  /*0200*/  IMAD.MOV.U32 R4, RZ, RZ, -0x346dc5d ;  /* 0xfcb923a3ff047424 */ /* 0x000fe200078e00ff */
[----:B------:R0:W-:Y:S01]  /*0210*/  STL.128 [R1+0x1d0], R20 ;  /* 0x0001d01401007387 */ /* 0x0001e20000100c00 */
[----:B------:R-:W-:Y:S01]  /*0220*/  IMAD.MOV.U32 R5, RZ, RZ, -0x40100b79 ;  /* 0xbfeff487ff057424 */ /* 0x000fe200078e00ff */
[----:B--2---:R-:W-:Y:S01]  /*0230*/  MOV R9, 0xbf4d7dbf ;  /* 0xbf4d7dbf00097802 */ /* 0x004fe20000000f00 */
[----:B------:R-:W-:Y:S01]  /*0240*/  IMAD.MOV.U32 R8, RZ, RZ, 0x487fcb92 ;  /* 0x487fcb92ff087424 */ /* 0x000fe200078e00ff */
[----:B------:R-:W-:Y:S01]  /*0250*/  CS2R R28, SRZ ;  /* 0x00000000001c7805 */ /* 0x000fe2000001ff00 */
[----:B------:R-:W-:Y:S01]  /*0260*/  IMAD.MOV.U32 R10, RZ, RZ, -0xf27bb30 ;  /* 0xf0d844d0ff0a7424 */ /* 0x000fe200078e00ff */
[----:B------:R1:W-:Y:S01]  /*0270*/  STL.128 [R1+0x100], R4 ;  /* 0x0001000401007387 */ /* 0x0003e20000100c00 */
[----:B------:R-:W-:Y:S01]  /*0280*/  IMAD.MOV.U32 R11, RZ, RZ, 0x3fa94af4 ;  /* 0x3fa94af4ff0b7424 */ /* 0x000fe200078e00ff */
[----:B---3--:R-:W-:Y:S01]  /*0290*/  MOV R17, 0x3f2a36e2 ;  /* 0x3f2a36e200117802 */ /* 0x008fe20000000f00 */
[----:B------:R-:W-:Y:S01]  /*02a0*/  IMAD.MOV.U32 R16, RZ, RZ, -0x14e3bcd3 ;  /* 0xeb1c432dff107424 */ /* 0x000fe200078e00ff */
[----:B------:R2:W-:Y:S01]  /*02b0*/  STL.128 [R1+0xa0], R12 ;  /* 0x0000a00c01007387 */ /* 0x0005e20000100c00 */
[----:B------:R-:W-:-:S02]  /*02c0*/  IMAD.MOV.U32 R18, RZ, RZ, -0x624dd2f2 ;  /* 0x9db22d0eff127424 */ /* 0x000fc400078e00ff */
[----:B------:R-:W-:Y:S02]  /*02d0*/  HFMA2 R33, -RZ, RZ, 1.9150390625, 1.4619140625 ;  /* 0x3fa93dd9ff217431 */ /* 0x000fe400000001ff */
[----:B------:R-:W-:Y:S01]  /*02e0*/  IMAD.MOV.U32 R19, RZ, RZ, -0x40035811 ;  /* 0xbffca7efff137424 */ /* 0x000fe200078e00ff */
[----:B------:R3:W-:Y:S01]  /*02f0*/  STL.128 [R1+0x170], R8 ;  /* 0x0001700801007387 */ /* 0x0007e20000100c00 */
[----:B------:R-:W-:Y:S01]  /*0300*/  MOV R34, 0x1eb851ec ;  /* 0x1eb851ec00227802 */ /* 0x000fe20000000f00 */
[----:B0-----:R-:W-:Y:S02]  /*0310*/  HFMA2 R20, -RZ, RZ, -0.002532958984375, -1.513671875 ;  /* 0x9930be0eff147431 */ /* 0x001fe400000001ff */
[----:B------:R-:W-:Y:S01]  /*0320*/  IMAD.MOV.U32 R21, RZ, RZ, -0x4026e7d6 ;  /* 0xbfd9182aff157424 */ /* 0x000fe200078e00ff */
[----:B------:R-:W-:Y:S01]  /*0330*/  MOV R23, 0x80000000 ;  /* 0x8000000000177802 */ /* 0x000fe20000000f00 */
[----:B------:R-:W-:Y:S01]  /*0340*/  IMAD.MOV.U32 R22, RZ, RZ, 0x0 ;  /* 0x00000000ff167424 */ /* 0x000fe200078e00ff */
[----:B------:R0:W-:Y:S01]  /*0350*/  STL.128 [R1+0x80], R24 ;  /* 0x0000801801007387 */ /* 0x0001e20000100c00 */
[----:B------:R-:W-:-:S02]  /*0360*/  IMAD.MOV.U32 R35, RZ, RZ, 0x3f91eb85 ;  /* 0x3f91eb85ff237424 */ /* 0x000fc400078e00ff */
[----:B-1----:R-:W-:Y:S02]  /*0370*/  HFMA2 R4, -RZ, RZ, 3.7491321563720703125e-05, 0.020599365234375 ;  /* 0x02752546ff047431 */ /* 0x002fe400000001ff */
[----:B------:R-:W-:Y:S01]  /*0380*/  IMAD.MOV.U32 R5, RZ, RZ, 0x3f9b089a ;  /* 0x3f9b089aff057424 */ /* 0x000fe200078e00ff */
[----:B------:R1:W-:Y:S01]  /*0390*/  STL.128 [R1+0x2c0], R20 ;  /* 0x0002c01401007387 */ /* 0x0003e20000100c00 */
[----:B------:R-:W-:Y:S01]  /*03a0*/  IMAD.MOV.U32 R6, RZ, RZ, 0x7ced9168 ;  /* 0x7ced9168ff067424 */ /* 0x000fe200078e00ff */
[----:B------:R-:W-:Y:S01]  /*03b0*/  MOV R7, 0xbff0353f ;  /* 0xbff0353f00077802 */ /* 0x000fe20000000f00 */
[----:B--2---:R-:W-:Y:S02]  /*03c0*/  HFMA2 R14, -RZ, RZ, 7168, 2488 ;  /* 0x6f0068dcff0e7431 */ /* 0x004fe400000001ff */
[----:B------:R-:W-:Y:S01]  /*03d0*/  IMAD.MOV.U32 R12, RZ, RZ, 0x1a36e2f ;  /* 0x01a36e2fff0c7424 */ /* 0x000fe200078e00ff */
[----:B------:R2:W-:Y:S01]  /*03e0*/  STL.128 [R1+0x90], R28 ;  /* 0x0000901c01007387 */ /* 0x0005e20000100c00 */
[----:B---3--:R-:W-:-:S02]  /*03f0*/  HFMA2 R10, -RZ, RZ, 1.052734375, 0.0006351470947265625 ;  /* 0x3c361134ff0a7431 */ /* 0x008fc400000001ff */
[----:B------:R-:W-:Y:S01]  /*0400*/  IMAD.MOV.U32 R8, RZ, RZ, 0x4816f007 ;  /* 0x4816f007ff087424 */ /* 0x000fe200078e00ff */
[----:B------:R-:W-:Y:S01]  /*0410*/  MOV R38, 0x0 ;  /* 0x0000000000267802 */ /* 0x000fe20000000f00 */
[----:B------:R-:W-:Y:S01]  /*0420*/  IMAD.MOV.U32 R9, RZ, RZ, 0x3ff1fc50 ;  /* 0x3ff1fc50ff097424 */ /* 0x000fe200078e00ff */
[----:B------:R3:W-:Y:S01]  /*0430*/  STL.128 [R1+0x280], R4 ;  /* 0x0002800401007387 */ /* 0x0007e20000100c00 */
[----:B------:R-:W-:Y:S02]  /*0440*/  IMAD.MOV.U32 R11, RZ, RZ, -0x4025ad43 ;  /* 0xbfda52bdff0b7424 */ /* 0x000fe400078e00ff */
[----:B0-----:R-:W-:Y:S02]  /*0450*/  HFMA2 R24, -RZ, RZ, -48.96875, -14120 ;  /* 0xd21ff2e5ff187431 */ /* 0x001fe400000001ff */
[----:B------:R-:W-:Y:S01]  /*0460*/  IMAD.MOV.U32 R13, RZ, RZ, -0x406dfa44 ;  /* 0xbf9205bcff0d7424 */ /* 0x000fe200078e00ff */
[----:B------:R0:W-:Y:S01]  /*0470*/  STL.128 [R1+0x250], R16 ;  /* 0x0002501001007387 */ /* 0x0001e20000100c00 */
[----:B------:R-:W-:Y:S01]  /*0480*/  IMAD.MOV.U32 R15, RZ, RZ, 0x3ff00481 ;  /* 0x3ff00481ff0f7424 */ /* 0x000fe200078e00ff */
[----:B-1----:R-:W-:Y:S01]  /*0490*/  MOV R22, 0x295e9e1b ;  /* 0x295e9e1b00167802 */ /* 0x002fe20000000f00 */
[----:B------:R-:W-:Y:S01]  /*04a0*/  IMAD.MOV.U32 R20, RZ, RZ, 0x2de00d1b ;  /* 0x2de00d1bff147424 */ /* 0x000fe200078e00ff */
[----:B------:R1:W-:Y:S01]  /*04b0*/  STL.128 [R1+0x290], R8 ;  /* 0x0002900801007387 */ /* 0x0003e20000100c00 */
[----:B------:R-:W-:Y:S01]  /*04c0*/  IMAD.MOV.U32 R21, RZ, RZ, 0x40511090 ;  /* 0x40511090ff157424 */ /* 0x000fe200078e00ff */
[----:B------:R-:W-:Y:S01]  /*04d0*/  CS2R R26, SRZ ;  /* 0x00000000001a7805 */ /* 0x000fe2000001ff00 */
[----:B------:R-:W-:Y:S01]  /*04e0*/  IMAD.MOV.U32 R23, RZ, RZ, 0x400090cb ;  /* 0x400090cbff177424 */ /* 0x000fe200078e00ff */
[----:B--2---:R-:W-:Y:S01]  /*04f0*/  MOV R29, 0xbf8ff2e4 ;  /* 0xbf8ff2e4001d7802 */ /* 0x004fe20000000f00 */
[----:B------:R-:W-:Y:S01]  /*0500*/  IMAD.MOV.U32 R28, RZ, RZ, -0x71758e22 ;  /* 0x8e8a71deff1c7424 */ /* 0x000fe200078e00ff */
[----:B------:R2:W-:Y:S01]  /*0510*/  STL.128 [R1+0x230], R12 ;  /* 0x0002300c01007387 */ /* 0x0005e20000100c00 */
[----:B------:R-:W-:-:S02]  /*0520*/  IMAD.MOV.U32 R30, RZ, RZ, -0x72474539 ;  /* 0x8db8bac7ff1e7424 */ /* 0x000fc400078e00ff */
[----:B---3--:R-:W-:Y:S02]  /*0530*/  HFMA2 R7, -RZ, RZ, -2.009765625, 410.25 ;  /* 0xc0055e69ff077431 */ /* 0x008fe400000001ff */
[----:B------:R-:W-:Y:S01]  /*0540*/  IMAD.MOV.U32 R31, RZ, RZ, -0x40a90ffa ;  /* 0xbf56f006ff1f7424 */ /* 0x000fe200078e00ff */
[----:B------:R3:W-:Y:S01]  /*0550*/  STL.128 [R1+0x350], R20 ;  /* 0x0003501401007387 */ /* 0x0007e20000100c00 */
[----:B------:R-:W-:Y:S01]  /*0560*/  IMAD.MOV.U32 R5, RZ, RZ, -0x4094f766 ;  /* 0xbf6b089aff057424 */ /* 0x000fe200078e00ff */
[----:B0-----:R-:W-:Y:S01]  /*0570*/  MOV R17, 0x3f90e560 ;  /* 0x3f90e56000117802 */ /* 0x001fe20000000f00 */
[----:B------:R-:W-:Y:S01]  /*0580*/  IMAD.MOV.U32 R16, RZ, RZ, 0x4189374c ;  /* 0x4189374cff107424 */ /* 0x000fe200078e00ff */
[----:B------:R0:W-:Y:S01]  /*0590*/  STL.128 [R1+0x270], R28 ;  /* 0x0002701c01007387 */ /* 0x0001e20000100c00 */
[----:B------:R-:W-:Y:S01]  /*05a0*/  IMAD.MOV.U32 R18, RZ, RZ, 0x1758e219 ;  /* 0x1758e219ff127424 */ /* 0x000fe200078e00ff */
[----:B-1----:R-:W-:Y:S01]  /*05b0*/  MOV R10, 0x0 ;  /* 0x00000000000a7802 */ /* 0x002fe20000000f00 */
[----:B------:R-:W-:Y:S01]  /*05c0*/  IMAD.MOV.U32 R19, RZ, RZ, -0x40072e49 ;  /* 0xbff8d1b7ff137424 */ /* 0x000fe200078e00ff */
[----:B------:R-:W-:Y:S01]  /*05d0*/  CS2R R36, SRZ ;  /* 0x0000000000247805 */ /* 0x000fe2000001ff00 */
[----:B------:R-:W-:Y:S01]  /*05e0*/  IMAD.MOV.U32 R6, RZ, RZ, -0x52bd3c36 ;  /* 0xad42c3caff067424 */ /* 0x000fe200078e00ff */
[----:B------:R-:W-:Y:S01]  /*05f0*/  STL.128 [R1], RZ ;  /* 0x000000ff01007387 */ /* 0x000fe20000100c00 */
[----:B------:R-:W-:Y:S01]  /*0600*/  IMAD.MOV.U32 R8, RZ, RZ, -0x5e9e1b09 ;  /* 0xa161e4f7ff087424 */ /* 0x000fe200078e00ff */
[----:B--2---:R-:W-:Y:S01]  /*0610*/  MOV R13, 0x3f1a36e2 ;  /* 0x3f1a36e2000d7802 */ /* 0x004fe20000000f00 */
[----:B------:R-:W-:Y:S01]  /*0620*/  IMAD.MOV.U32 R9, RZ, RZ, 0x3ffc34d6 ;  /* 0x3ffc34d6ff097424 */ /* 0x000fe200078e00ff */
[----:B------:R1:W-:Y:S01]  /*0630*/  STL.128 [R1+0x2e0], R16 ;  /* 0x0002e01001007387 */ /* 0x0003e20000100c00 */
[----:B------:R-:W-:-:S02]  /*0640*/  IMAD.MOV.U32 R11, RZ, RZ, -0x80000000 ;  /* 0x80000000ff0b7424 */ /* 0x000fc400078e00ff */
[----:B---3--:R-:W-:Y:S02]  /*0650*/  HFMA2 R21, -RZ, RZ, 1.8427734375, 0.01010894775390625 ;  /* 0x3f5f212dff157431 */ /* 0x008fe400000001ff */
[----:B------:R-:W-:Y:S01]  /*0660*/  IMAD.MOV.U32 R20, RZ, RZ, 0x77318fc5 ;  /* 0x77318fc5ff147424 */ /* 0x000fe200078e00ff */
[----:B------:R2:W-:Y:S01]  /*0670*/  STL.128 [R1+0x310], R4 ;  /* 0x0003100401007387 */ /* 0x0005e20000100c00 */
[----:B------:R-:W-:Y:S02]  /*0680*/  IMAD.MOV.U32 R22, RZ, RZ, 0x30be0ded ;  /* 0x30be0dedff167424 */ /* 0x000fe400078e00ff */
[----:B0-----:R-:W-:Y:S02]  /*0690*/  HFMA2 R29, -RZ, RZ, -1.9384765625, 24.921875 ;  /* 0xbfc14e3bff1d7431 */ /* 0x001fe400000001ff */
[----:B------:R-:W-:Y:S01]  /*06a0*/  IMAD.MOV.U32 R23, RZ, RZ, 0x3f782a99 ;  /* 0x3f782a99ff177424 */ /* 0x000fe200078e00ff */
[----:B------:R0:W-:Y:S01]  /*06b0*/  STL.128 [R1+0x320], R8 ;  /* 0x0003200801007387 */ /* 0x0001e20000100c00 */
[----:B------:R-:W-:Y:S01]  /*06c0*/  IMAD.MOV.U32 R32, RZ, RZ, 0x7f62b6ae ;  /* 0x7f62b6aeff207424 */ /* 0x000fe200078e00ff */
[----:B------:R-:W3:Y:S01]  /*06d0*/  LDCU.64 UR4, c[0x0][0x358] ;  /* 0x00006b00ff0477ac */ /* 0x000ee20008000a00 */
[----:B------:R-:W-:Y:S01]  /*06e0*/  IMAD.MOV.U32 R25, RZ, RZ, -0x3fc34091 ;  /* 0xc03cbf6fff197424 */ /* 0x000fe200078e00ff */
[----:B------:R4:W-:Y:S01]  /*06f0*/  STL.128 [R1+0x3f0], R20 ;  /* 0x0003f01401007387 */ /* 0x0009e20000100c00 */
[----:B------:R-:W-:-:S02]  /*0700*/  IMAD.MOV.U32 R12, RZ, RZ, -0x14e3bcd3 ;  /* 0xeb1c432dff0c7424 */ /* 0x000fc400078e00ff */
[----:B------:R-:W-:Y:S02]  /*0710*/  IMAD.MOV.U32 R14, RZ, RZ, 0x29c779a7 ;  /* 0x29c779a7ff0e7424 */ /* 0x000fe400078e00ff */
[----:B-1----:R-:W-:Y:S02]  /*0720*/  HFMA2 R19, -RZ, RZ, -0.0 , 0 ;  /* 0x80000000ff137431 */ /* 0x002fe400000001ff */
[----:B------:R-:W-:Y:S01]  /*0730*/  IMAD.MOV.U32 R15, RZ, RZ, 0x4040923a ;  /* 0x4040923aff0f7424 */ /* 0x000fe200078e00ff */
[----:B------:R1:W-:Y:S01]  /*0740*/  STL.128 [R1+0xf0], R32 ;  /* 0x0000f02001007387 */ /* 0x0003e20000100c00 */
[----:B------:R-:W-:Y:S02]  /*0750*/  IMAD.MOV.U32 R28, RZ, RZ, -0x32ca57a8 ;  /* 0xcd35a858ff1c7424 */ /* 0x000fe400078e00ff */
[----:B--2---:R-:W-:Y:S02]  /*0760*/  HFMA2 R5, -RZ, RZ, 1.9111328125, -0.340576171875 ;  /* 0x3fa5b573ff057431 */ /* 0x004fe400000001ff */
[----:B------:R-:W-:Y:S01]  /*0770*/  IMAD.MOV.U32 R30, RZ, RZ, 0x75f6fd22 ;  /* 0x75f6fd22ff1e7424 */ /* 0x000fe200078e00ff */
[----:B------:R2:W-:Y:S01]  /*0780*/  STL.128 [R1+0x260], R24 ;  /* 0x0002601801007387 */ /* 0x0005e20000100c00 */
[----:B------:R-:W-:-:S02]  /*0790*/  IMAD.MOV.U32 R31, RZ, RZ, 0x3f719ce0 ;  /* 0x3f719ce0ff1f7424 */ /* 0x000fc400078e00ff */
[----:B0-----:R-:W-:Y:S01]  /*07a0*/  HFMA2 R11, -RZ, RZ, 1.9462890625, 754 ;  /* 0x3fc961e4ff0b7431 */ /* 0x001fe200000001ff */
[----:B------:R-:W-:Y:S01]  /*07b0*/  MOV R16, 0xbe76c8b4 ;  /* 0xbe76c8b400107802 */ /* 0x000fe20000000f00 */
[----:B------:R-:W-:Y:S01]  /*07c0*/  IMAD.MOV.U32 R17, RZ, RZ, -0x401ae561 ;  /* 0xbfe51a9fff117424 */ /* 0x000fe200078e00ff */
[----:B------:R-:W-:Y:S01]  /*07d0*/  MOV R8, 0x25aee632 ;  /* 0x25aee63200087802 */ /* 0x000fe20000000f00 */
[----:B----4-:R-:W-:Y:S01]  /*07e0*/  HFMA2 R22, -RZ, RZ, 13696, 0.00931549072265625 ;  /* 0x72b020c5ff167431 */ /* 0x010fe200000001ff */
[----:B------:R-:W-:Y:S01]  /*07f0*/  MOV R20, 0x1f8a0903 ;  /* 0x1f8a090300147802 */ /* 0x000fe20000000f00 */
[----:B------:R-:W-:Y:S01]  /*0800*/  IMAD.MOV.U32 R21, RZ, RZ, -0x4065119d ;  /* 0xbf9aee63ff157424 */ /* 0x000fe200078e00ff */
[----:B------:R0:W-:Y:S01]  /*0810*/  STL.128 [R1+0x2b0], R12 ;  /* 0x0002b00c01007387 */ /* 0x0001e20000100c00 */
[----:B------:R-:W-:Y:S02]  /*0820*/  IMAD.MOV.U32 R23, RZ, RZ, -0x401c6e98 ;  /* 0xbfe39168ff177424 */ /* 0x000fe400078e00ff */
[----:B-1----:R-:W-:-:S02]  /*0830*/  HFMA2 R34, -RZ, RZ, 4652, 3.79296875 ;  /* 0x6c8b4396ff227431 */ /* 0x002fc400000001ff */
[----:B------:R-:W-:Y:S01]  /*0840*/  IMAD.MOV.U32 R18, RZ, RZ, 0x0 ;  /* 0x00000000ff127424 */ /* 0x000fe200078e00ff */
[----:B------:R1:W-:Y:S01]  /*0850*/  STL.128 [R1+0x330], R28 ;  /* 0x0003301c01007387 */ /* 0x0003e20000100c00 */
[----:B------:R-:W-:Y:S02]  /*0860*/  IMAD.MOV.U32 R4, RZ, RZ, -0x154c985f ;  /* 0xeab367a1ff047424 */ /* 0x000fe400078e00ff */
[----:B--2---:R-:W-:Y:S02]  /*0870*/  HFMA2 R24, -RZ, RZ, -2005, 1743 ;  /* 0xe7d566cfff187431 */ /* 0x004fe400000001ff */
[----:B------:R-:W-:Y:S01]  /*0880*/  IMAD.MOV.U32 R6, RZ, RZ, 0x46dc5d64 ;  /* 0x46dc5d64ff067424 */ /* 0x000fe200078e00ff */
[----:B------:R2:W-:Y:S01]  /*0890*/  STL.128 [R1+0x470], R20 ;  /* 0x0004701401007387 */ /* 0x0005e20000100c00 */
[----:B------:R-:W-:Y:S01]  /*08a0*/  IMAD.MOV.U32 R7, RZ, RZ, -0x3fe387fd ;  /* 0xc01c7803ff077424 */ /* 0x000fe200078e00ff */
[----:B------:R-:W-:Y:S01]  /*08b0*/  MOV R27, 0xc0507a09 ;  /* 0xc0507a09001b7802 */ /* 0x000fe20000000f00 */
[----:B------:R-:W-:Y:S01]  /*08c0*/  IMAD.MOV.U32 R9, RZ, RZ, -0x40057c1c ;  /* 0xbffa83e4ff097424 */ /* 0x000fe200078e00ff */
[----:B------:R4:W-:Y:S01]  /*08d0*/  STL.128 [R1+0x380], R16 ;  /* 0x0003801001007387 */ /* 0x0009e20000100c00 */
[----:B------:R-:W-:-:S02]  /*08e0*/  IMAD.MOV.U32 R10, RZ, RZ, -0x89a0275 ;  /* 0xf765fd8bff0a7424 */ /* 0x000fc400078e00ff */
[----:B------:R-:W-:Y:S02]  /*08f0*/  IMAD.MOV.U32 R32, RZ, RZ, 0xd1b7176 ;  /* 0x0d1b7176ff207424 */ /* 0x000fe400078e00ff */
[----:B0-----:R-:W-:Y:S02]  /*0900*/  HFMA2 R15, -RZ, RZ, 2.064453125, -0.062347412109375 ;  /* 0x4021abfbff0f7431 */ /* 0x001fe400000001ff */
[----:B------:R-:W-:Y:S01]  /*0910*/  IMAD.MOV.U32 R33, RZ, RZ, 0x3f802de0 ;  /* 0x3f802de0ff217424 */ /* 0x000fe200078e00ff */
[----:B------:R-:W-:Y:S01]  /*0920*/  MOV R12, 0xca57a787 ;  /* 0xca57a787000c7802 */ /* 0x000fe20000000f00 */
[----:B------:R-:W-:Y:S01]  /*0930*/  IMAD.MOV.U32 R35, RZ, RZ, -0x40460419 ;  /* 0xbfb9fbe7ff237424 */ /* 0x000fe200078e00ff */
[----:B------:R0:W-:Y:S01]  /*0940*/  STL.128 [R1+0x3a0], R4 ;  /* 0x0003a00401007387 */ /* 0x0001e20000100c00 */
[----:B------:R-:W-:Y:S02]  /*0950*/  IMAD.MOV.U32 R25, RZ, RZ, -0x4007d496 ;  /* 0xbff82b6aff197424 */ /* 0x000fe400078e00ff */
[----:B-1----:R-:W-:-:S02]  /*0960*/  HFMA2 R30, -RZ, RZ, -25264, 3536 ;  /* 0xf62b6ae8ff1e7431 */ /* 0x002fc400000001ff */
[----:B------:R-:W-:Y:S02]  /*0970*/  IMAD.MOV.U32 R26, RZ, RZ, 0x2de00d2 ;  /* 0x02de00d2ff1a7424 */ /* 0x000fe400078e00ff */
[----:B--2---:R-:W-:Y:S02]  /*0980*/  HFMA2 R20, -RZ, RZ, 1.6669921875, 0.40478515625 ;  /* 0x3eab367aff147431 */ /* 0x004fe400000001ff */
[----:B------:R-:W-:Y:S01]  /*0990*/  IMAD.MOV.U32 R13, RZ, RZ, -0x401c3bce ;  /* 0xbfe3c432ff0d7424 */ /* 0x000fe200078e00ff */
[----:B------:R-:W-:Y:S01]  /*09a0*/  MOV R22, 0x8db8bac7 ;  /* 0x8db8bac700167802 */ /* 0x000fe20000000f00 */
[----:B------:R-:W-:Y:S01]  /*09b0*/  IMAD.MOV.U32 R14, RZ, RZ, 0x15b573eb ;  /* 0x15b573ebff0e7424 */ /* 0x000fe200078e00ff */
[----:B------:R1:W-:Y:S01]  /*09c0*/  STL.128 [R1+0x3b0], R8 ;  /* 0x0003b00801007387 */ /* 0x0003e20000100c00 */
[----:B------:R-:W-:Y:S02]  /*09d0*/  IMAD.MOV.U32 R21, RZ, RZ, 0x3fa15b57 ;  /* 0x3fa15b57ff157424 */ /* 0x000fe400078e00ff */
[----:B----4-:R-:W-:-:S02]  /*09e0*/  HFMA2 R18, -RZ, RZ, 9.9956989288330078125e-05, -0.59130859375 ;  /* 0x068db8bbff127431 */ /* 0x010fc400000001ff */
[----:B------:R-:W-:Y:S01]  /*09f0*/  IMAD.MOV.U32 R23, RZ, RZ, 0x3f46f006 ;  /* 0x3f46f006ff177424 */ /* 0x000fe200078e00ff */
[----:B------:R2:W-:Y:S01]  /*0a00*/  STL.128 [R1+0x2d0], R32 ;  /* 0x0002d02001007387 */ /* 0x0005e20000100c00 */
[----:B------:R-:W-:Y:S01]  /*0a10*/  MOV R28, 0x5f06f694 ;  /* 0x5f06f694001c7802 */ /* 0x000fe20000000f00 */
[----:B------:R-:W-:Y:S01]  /*0a20*/  IMAD.MOV.U32 R29, RZ, RZ, -0x40aab368 ;  /* 0xbf554c98ff1d7424 */ /* 0x000fe200078e00ff */
[----:B------:R-:W-:Y:S01]  /*0a30*/  MOV R16, 0x35a85879 ;  /* 0x35a8587900107802 */ /* 0x000fe20000000f00 */
[----:B0-----:R-:W-:Y:S01]  /*0a40*/  HFMA2 R6, -RZ, RZ, 0, 0 ;  /* 0x00000000ff067431 */ /* 0x001fe200000001ff */
[----:B------:R0:W-:Y:S01]  /*0a50*/  STL.128 [R1+0x2f0], R24 ;  /* 0x0002f01801007387 */ /* 0x0001e20000100c00 */
[----:B------:R-:W-:Y:S01]  /*0a60*/  IMAD.MOV.U32 R31, RZ, RZ, 0x3f83dd97 ;  /* 0x3f83dd97ff1f7424 */ /* 0x000fe200078e00ff */
[----:B------:R-:W-:Y:S01]  /*0a70*/  MOV R4, 0x0 ;  /* 0x0000000000047802 */ /* 0x000fe20000000f00 */
[----:B------:R-:W-:Y:S01]  /*0a80*/  IMAD.MOV.U32 R17, RZ, RZ, -0x4007c433 ;  /* 0xbff83bcdff117424 */ /* 0x000fe200078e00ff */
[----:B------:R4:W-:Y:S01]  /*0a90*/  STL.128 [R1+0x340], R12 ;  /* 0x0003400c01007387 */ /* 0x0009e20000100c00 */
[----:B------:R-:W-:-:S02]  /*0aa0*/  IMAD.MOV.U32 R19, RZ, RZ, -0x4047e910 ;  /* 0xbfb816f0ff137424 */ /* 0x000fc400078e00ff */
[----:B-1----:R-:W-:Y:S02]  /*0ab0*/  HFMA2 R8, -RZ, RZ, -1.2060546875, 208.75 ;  /* 0xbcd35a86ff087431 */ /* 0x002fe400000001ff */
[----:B------:R-:W-:Y:S01]  /*0ac0*/  IMAD.MOV.U32 R5, RZ, RZ, -0x80000000 ;  /* 0x80000000ff057424 */ /* 0x000fe200078e00ff */
[----:B------:R-:W-:Y:S01]  /*0ad0*/  CS2R R10, SRZ ;  /* 0x00000000000a7805 */ /* 0x000fe2000001ff00 */
[----:B------:R-:W-:Y:S02]  /*0ae0*/  IMAD.MOV.U32 R7, RZ, RZ, -0x80000000 ;  /* 0x80000000ff077424 */ /* 0x000fe400078e00ff */
[----:B--2---:R-:W-:Y:S02]  /*0af0*/  HFMA2 R35, -RZ, RZ, -1.9755859375, 0.30224609375 ;  /* 0xbfe734d6ff237431 */ /* 0x004fe400000001ff */
[----:B------:R-:W-:Y:S01]  /*0b00*/  IMAD.MOV.U32 R9, RZ, RZ, 0x3f7d14e3 ;  /* 0x3f7d14e3ff097424 */ /* 0x000fe200078e00ff */
[----:B------:R1:W-:Y:S01]  /*0b10*/  STL.128 [R1+0x5c0], R20 ;  /* 0x0005c01401007387 */ /* 0x0003e20000100c00 */
[----:B------:R-:W-:-:S02]  /*0b20*/  IMAD.MOV.U32 R34, RZ, RZ, -0x5e9e1b09 ;  /* 0xa161e4f7ff227424 */ /* 0x000fc400078e00ff */
[----:B0-----:R-:W-:Y:S01]  /*0b30*/  IMAD.MOV.U32 R24, RZ, RZ, -0x5aee6320 ;  /* 0xa5119ce0ff187424 */ /* 0x001fe200078e00ff */
[----:B------:R-:W-:Y:S01]  /*0b40*/  MOV R26, 0xd42c3c9f ;  /* 0xd42c3c9f001a7802 */ /* 0x000fe20000000f00 */
[----:B------:R-:W-:Y:S01]  /*0b50*/  IMAD.MOV.U32 R25, RZ, RZ, 0x3f77c1bd ;  /* 0x3f77c1bdff197424 */ /* 0x000fe200078e00ff */
[----:B------:R0:W-:Y:S01]  /*0b60*/  STL.128 [R1+0x400], R28 ;  /* 0x0004001c01007387 */ /* 0x0001e20000100c00 */
[----:B------:R-:W-:Y:S01]  /*0b70*/  IMAD.MOV.U32 R27, RZ, RZ, -0x40621966 ;  /* 0xbf9de69aff1b7424 */ /* 0x000fe200078e00ff */
[----:B----4-:R-:W-:Y:S01]  /*0b80*/  MOV R12, 0xf27bb2ff ;  /* 0xf27bb2ff000c7802 */ /* 0x010fe20000000f00 */
[----:B------:R-:W-:Y:S01]  /*0b90*/  IMAD.MOV.U32 R32, RZ, RZ, -0x14e3bcd3 ;  /* 0xeb1c432dff207424 */ /* 0x000fe200078e00ff */
[----:B------:R-:W-:Y:S01]  /*0ba0*/  CS2R R14, SRZ ;  /* 0x00000000000e7805 */ /* 0x000fe2000001ff00 */
[----:B------:R-:W-:Y:S01]  /*0bb0*/  IMAD.MOV.U32 R33, RZ, RZ, 0x3f2a36e2 ;  /* 0x3f2a36e2ff217424 */ /* 0x000fe200078e00ff */
[----:B------:R2:W-:Y:S01]  /*0bc0*/  STL.128 [R1+0x390], R24 ;  /* 0x0003901801007387 */ /* 0x0005e20000100c00 */
[----:B------:R-:W-:-:S02]  /*0bd0*/  IMAD.MOV.U32 R13, RZ, RZ, -0x4018af50 ;  /* 0xbfe750b0ff0d7424 */ /* 0x000fc400078e00ff */
[----:B------:R-:W-:Y:S01]  /*0be0*/  IMAD.MOV.U32 R39, RZ, RZ, 0x3ff00000 ;  /* 0x3ff00000ff277424 */ /* 0x000fe200078e00ff */
[----:B-1----:R-:W1:Y:S01]  /*0bf0*/  LDC R21, c[0x0][0x390] ;  /* 0x0000e400ff157b82 */ /* 0x002e620000000800 */
[----:B------:R4:W-:Y:S01]  /*0c00*/  STL.128 [R1+0x410], R16 ;  /* 0x0004101001007387 */ /* 0x0009e20000100c00 */
[----:B------:R-:W-:-:S03]  /*0c10*/  IADD3 R20, PT, PT, R1, 0x180, RZ ;  /* 0x0000018001147810 */ /* 0x000fc60007ffe0ff */
[----:B------:R-:W-:Y:S01]  /*0c20*/  STL.128 [R1+0x240], R4 ;  /* 0x0002400401007387 */ /* 0x000fe20000100c00 */
[----:B0-----:R-:W-:Y:S01]  /*0c30*/  HFMA2 R30, -RZ, RZ, 423.5, 0.0034351348876953125 ;  /* 0x5e9e1b09ff1e7431 */ /* 0x001fe200000001ff */
[----:B------:R-:W-:Y:S01]  /*0c40*/  MOV R28, 0xa4a8c155 ;  /* 0xa4a8c155001c7802 */ /* 0x000fe20000000f00 */
[----:B------:R-:W-:Y:S01]  /*0c50*/  IMAD.MOV.U32 R29, RZ, RZ, -0x404cbfb2 ;  /* 0xbfb3404eff1d7424 */ /* 0x000fe200078e00ff */
[----:B------:R-:W-:Y:S01]  /*0c60*/  STL.128 [R1+0x300], R4 ;  /* 0x0003000401007387 */ /* 0x000fe20000100c00 */
[----:B------:R-:W-:Y:S02]  /*0c70*/  IMAD.MOV.U32 R31, RZ, RZ, 0x3f80cb29 ;  /* 0x3f80cb29ff1f7424 */ /* 0x000fe400078e00ff */
[----:B--2---:R-:W-:Y:S01]  /*0c80*/  HFMA2 R26, -RZ, RZ, 0.00243377685546875, 34.25 ;  /* 0x18fc5048ff1a7431 */ /* 0x004fe200000001ff */
[----:B------:R-:W-:Y:S01]  /*0c90*/  STL.128 [R1+0x3c0], R4 ;  /* 0x0003c00401007387 */ /* 0x000fe20000100c00 */
[----:B------:R-:W-:Y:S01]  /*0ca0*/  MOV R24, 0x7b4a233a ;  /* 0x7b4a233a00187802 */ /* 0x000fe20000000f00 */
[----:B------:R-:W-:-:S02]  /*0cb0*/  IMAD.MOV.U32 R25, RZ, RZ, -0x403bd07d ;  /* 0xbfc42f83ff197424 */ /* 0x000fc400078e00ff */
[----:B------:R0:W-:Y:S01]  /*0cc0*/  STL.128 [R1+0x420], R4 ;  /* 0x0004200401007387 */ /* 0x0001e20000100c00 */
[----:B----4-:R-:W-:Y:S01]  /*0cd0*/  HFMA2 R18, -RZ, RZ, 15.546875, -0.031005859375 ;  /* 0x4bc6a7f0ff127431 */ /* 0x010fe200000001ff */
[----:B------:R-:W-:Y:S01]  /*0ce0*/  MOV R16, 0x765fd8ae ;  /* 0x765fd8ae00107802 */ /* 0x000fe20000000f00 */
[----:B------:R-:W-:Y:S01]  /*0cf0*/  IMAD.MOV.U32 R17, RZ, RZ, -0x4099e1b1 ;  /* 0xbf661e4fff117424 */ /* 0x000fe200078e00ff */
[----:B------:R2:W-:Y:S01]  /*0d00*/  STL.128 [R1+0x440], R8 ;  /* 0x0004400801007387 */ /* 0x0005e20000100c00 */
[----:B------:R-:W-:Y:S02]  /*0d10*/  IMAD.MOV.U32 R19, RZ, RZ, -0x403676c9 ;  /* 0xbfc98937ff137424 */ /* 0x000fe400078e00ff */
[----:B------:R-:W-:Y:S01]  /*0d20*/  IMAD.MOV.U32 R27, RZ, RZ, -0x408d288d ;  /* 0xbf72d773ff1b7424 */ /* 0x000fe200078e00ff */
[----:B------:R4:W-:Y:S01]  /*0d30*/  STL.128 [R1+0x370], R32 ;  /* 0x0003702001007387 */ /* 0x0009e20000100c00 */
[----:B-1----:R-:W-:-:S03]  /*0d40*/  ISETP.NE.AND P0, PT, R21, 0xc, PT ;  /* 0x0000000c1500780c */ /* 0x002fc60003f05270 */
[----:B------:R1:W-:Y:S01]  /*0d50*/  STL.128 [R1+0x3e0], R12 ;  /* 0x0003e00c01007387 */ /* 0x0003e20000100c00 */
[----:B0-----:R-:W-:Y:S01]  /*0d60*/  HFMA2 R6, -RZ, RZ, 318.5, -0.0758056640625 ;  /* 0x5cfaacdaff067431 */ /* 0x001fe200000001ff */
[----:B------:R-:W-:Y:S01]  /*0d70*/  MOV R4, 0x73eab368 ;  /* 0x73eab36800047802 */ /* 0x000fe20000000f00 */
[----:B------:R-:W-:Y:S01]  /*0d80*/  IMAD.MOV.U32 R5, RZ, RZ, 0x3fab15b5 ;  /* 0x3fab15b5ff057424 */ /* 0x000fe200078e00ff */
[----:B------:R0:W-:Y:S01]  /*0d90*/  STL.128 [R1+0x460], R16 ;  /* 0x0004601001007387 */ /* 0x0001e20000100c00 */
[----:B--2---:R-:W-:Y:S02]  /*0da0*/  HFMA2 R10, -RZ, RZ, 1.2457370758056640625e-05, -0.443115234375 ;  /* 0x00d1b717ff0a7431 */ /* 0x004fe400000001ff */
[----:B------:R-:W-:Y:S01]  /*0db0*/  IMAD.MOV.U32 R7, RZ, RZ, 0x3faec56d ;  /* 0x3faec56dff077424 */ /* 0x000fe200078e00ff */
[----:B------:R-:W-:Y:S01]  /*0dc0*/  MOV R8, 0x9eecbfb1 ;  /* 0x9eecbfb100087802 */ /* 0x000fe20000000f00 */
[----:B------:R-:W-:Y:S01]  /*0dd0*/  IMAD.MOV.U32 R9, RZ, RZ, 0x3f942c3c ;  /* 0x3f942c3cff097424 */ /* 0x000fe200078e00ff */
[----:B----4-:R-:W-:Y:S01]  /*0de0*/  MOV R34, 0x5532617c ;  /* 0x5532617c00227802 */ /* 0x010fe20000000f00 */
[----:B------:R-:W-:Y:S01]  /*0df0*/  IMAD.MOV.U32 R35, RZ, RZ, -0x4014d5d0 ;  /* 0xbfeb2a30ff237424 */ /* 0x000fe200078e00ff */
[----:B------:R-:W-:Y:S01]  /*0e00*/  CS2R R32, SRZ ;  /* 0x0000000000207805 */ /* 0x000fe2000001ff00 */
[----:B------:R-:W-:-:S02]  /*0e10*/  IMAD.MOV.U32 R11, RZ, RZ, 0x3fb902de ;  /* 0x3fb902deff0b7424 */ /* 0x000fc400078e00ff */
[----:B-1----:R-:W-:Y:S01]  /*0e20*/  HFMA2 R14, -RZ, RZ, 0.00011247396469116210938, 8008 ;  /* 0x075f6fd2ff0e7431 */ /* 0x002fe200000001ff */
[----:B------:R-:W-:Y:S01]  /*0e30*/  MOV R12, 0x487fcb92 ;  /* 0x487fcb92000c7802 */ /* 0x000fe20000000f00 */
[----:B------:R-:W-:Y:S01]  /*0e40*/  IMAD.MOV.U32 R13, RZ, RZ, -0x40928241 ;  /* 0xbf6d7dbfff0d7424 */ /* 0x000fe200078e00ff */
[----:B------:R1:W-:Y:S01]  /*0e50*/  STL.128 [R1+0x430], R32 ;  /* 0x0004302001007387 */ /* 0x0003e20000100c00 */
[----:B------:R-:W-:-:S03]  /*0e60*/  IMAD.MOV.U32 R15, RZ, RZ, 0x3f9119ce ;  /* 0x3f9119ceff0f7424 */ /* 0x000fc600078e00ff */
[----:B------:R2:W-:Y:S01]  /*0e70*/  STL.128 [R1+0x540], R24 ;  /* 0x0005401801007387 */ /* 0x0005e20000100c00 */
[----:B0-----:R-:W-:Y:S02]  /*0e80*/  HFMA2 R16, -RZ, RZ, 0.00775909423828125, -1167 ;  /* 0x1ff2e48fff107431 */ /* 0x001fe400000001ff */
[----:B------:R-:W-:Y:S01]  /*0e90*/  IMAD.MOV.U32 R17, RZ, RZ, 0x3f9f6fd2 ;  /* 0x3f9f6fd2ff117424 */ /* 0x000fe200078e00ff */
[----:B------:R-:W-:Y:S01]  /*0ea0*/  MOV R18, 0x189374bc ;  /* 0x189374bc00127802 */ /* 0x000fe20000000f00 */
[----:B------:R0:W-:Y:S01]  /*0eb0*/  STL.128 [R1+0x550], R4 ;  /* 0x0005500401007387 */ /* 0x0001e20000100c00 */
[----:B------:R-:W-:-:S03]  /*0ec0*/  IMAD.MOV.U32 R19, RZ, RZ, 0x3fbe5604 ;  /* 0x3fbe5604ff137424 */ /* 0x000fc600078e00ff */
[----:B------:R4:W-:Y:S04]  /*0ed0*/  STL.128 [R1+0x560], R8 ;  /* 0x0005600801007387 */ /* 0x0009e80000100c00 */
[----:B------:R5:W-:Y:S01]  /*0ee0*/  STL.128 [R1+0x570], R28 ;  /* 0x0005701c01007387 */ /* 0x000be20000100c00 */
[----:B-1----:R-:W-:Y:S01]  /*0ef0*/  HFMA2 R34, -RZ, RZ, -3430, 1953 ;  /* 0xeab367a1ff227431 */ /* 0x002fe200000001ff */
[----:B------:R-:W-:Y:S01]  /*0f00*/  MOV R32, 0xfcb923a3 ;  /* 0xfcb923a300207802 */ /* 0x000fe20000000f00 */
[----:B------:R-:W-:Y:S02]  /*0f10*/  IMAD.MOV.U32 R33, RZ, RZ, -0x403c0b79 ;  /* 0xbfc3f487ff217424 */ /* 0x000fe400078e00ff */
[----:B--2---:R-:W-:Y:S01]  /*0f20*/  HFMA2 R24, -RZ, RZ, 2.4974346160888671875e-05, 6332 ;  /* 0x01a36e2fff187431 */ /* 0x004fe200000001ff */
[----:B------:R1:W-:Y:S01]  /*0f30*/  STL.128 [R1+0x160], R36 ;  /* 0x0001602401007387 */ /* 0x0003e20000100c00 */
[----:B------:R-:W-:Y:S01]  /*0f40*/  IMAD.MOV.U32 R35, RZ, RZ, 0x3f85b573 ;  /* 0x3f85b573ff237424 */ /* 0x000fe200078e00ff */
[----:B------:R-:W-:Y:S01]  /*0f50*/  MOV R26, 0x30553261 ;  /* 0x30553261001a7802 */ /* 0x000fe20000000f00 */
[----:B0-----:R-:W-:Y:S01]  /*0f60*/  HFMA2 R4, -RZ, RZ, -7.47265625, -0.0261993408203125 ;  /* 0xc779a6b5ff047431 */ /* 0x001fe200000001ff */
[----:B------:R0:W-:Y:S01]  /*0f70*/  STL.128 [R1+0x450], R12 ;  /* 0x0004500c01007387 */ /* 0x0001e20000100c00 */
[----:B------:R-:W-:Y:S01]  /*0f80*/  IMAD.MOV.U32 R5, RZ, RZ, -0x405dc5d7 ;  /* 0xbfa23a29ff057424 */ /* 0x000fe200078e00ff */
[----:B------:R-:W-:Y:S01]  /*0f90*/  MOV R6, 0x8e219653 ;  /* 0x8e21965300067802 */ /* 0x000fe20000000f00 */
[----:B----4-:R-:W-:-:S02]  /*0fa0*/  HFMA2 R8, -RZ, RZ, -3640, 3.587890625 ;  /* 0xeb1c432dff087431 */ /* 0x010fc400000001ff */
[----:B------:R-:W-:Y:S01]  /*0fb0*/  IMAD.MOV.U32 R7, RZ, RZ, 0x3f7b7175 ;  /* 0x3f7b7175ff077424 */ /* 0x000fe200078e00ff */
[----:B------:R-:W-:Y:S01]  /*0fc0*/  MOV R10, 0x5fd8adac ;  /* 0x5fd8adac000a7802 */ /* 0x000fe20000000f00 */
[----:B------:R-:W-:Y:S02]  /*0fd0*/  IMAD.MOV.U32 R25, RZ, RZ, -0x409dfa44 ;  /* 0xbf6205bcff197424 */ /* 0x000fe400078e00ff */
[----:B-----5:R-:W-:Y:S02]  /*0fe0*/  HFMA2 R28, -RZ, RZ, -7.8828125, -3.4391880035400390625e-05 ;  /* 0xc7e28241ff1c7431 */ /* 0x020fe400000001ff */
[----:B------:R-:W-:Y:S01]  /*0ff0*/  IMAD.MOV.U32 R27, RZ, RZ, 0x3f63a92a ;  /* 0x3f63a92aff1b7424 */ /* 0x000fe200078e00ff */
[----:B------:R-:W-:Y:S01]  /*1000*/  MOV R30, 0xa5119ce0 ;  /* 0xa5119ce0001e7802 */ /* 0x000fe20000000f00 */
[----:B------:R-:W-:Y:S01]  /*1010*/  IMAD.MOV.U32 R9, RZ, RZ, -0x40c5c91e ;  /* 0xbf3a36e2ff097424 */ /* 0x000fe200078e00ff */
[----:B------:R2:W-:Y:S01]  /*1020*/  STL.128 [R1+0x580], R32 ;  /* 0x0005802001007387 */ /* 0x0005e20000100c00 */
[----:B-1----:R-:W-:Y:S01]  /*1030*/  IMAD.MOV.U32 R38, RZ, RZ, 0x4467381d ;  /* 0x4467381dff267424 */ /* 0x002fe200078e00ff */
[----:B------:R-:W-:Y:S01]  /*1040*/  CS2R R36, SRZ ;  /* 0x0000000000247805 */ /* 0x000fe2000001ff00 */
[----:B------:R-:W-:Y:S01]  /*1050*/  IMAD.MOV.U32 R39, RZ, RZ, 0x3fb06f69 ;  /* 0x3fb06f69ff277424 */ /* 0x000fe200078e00ff */
[----:B------:R2:W-:Y:S01]  /*1060*/  STL.128 [R1+0x5a0], R16 ;  /* 0x0005a01001007387 */ /* 0x0005e20000100c00 */
[----:B0-----:R-:W-:Y:S01]  /*1070*/  MOV R12, 0x2f1a9fbe ;  /* 0x2f1a9fbe000c7802 */ /* 0x001fe20000000f00 */
[----:B------:R-:W-:Y:S01]  /*1080*/  IMAD.MOV.U32 R13, RZ, RZ, 0x3fb624dd ;  /* 0x3fb624ddff0d7424 */ /* 0x000fe200078e00ff */
[----:B------:R-:W-:Y:S01]  /*1090*/  MOV R14, 0xfd21ff2e ;  /* 0xfd21ff2e000e7802 */ /* 0x000fe20000000f00 */
[----:B------:R-:W-:Y:S01]  /*10a0*/  IMAD.MOV.U32 R15, RZ, RZ, -0x40138a0a ;  /* 0xbfec75f6ff0f7424 */ /* 0x000fe200078e00ff */
[----:B------:R2:W-:Y:S01]  /*10b0*/  STL.128 [R1+0x3d0], R36 ;  /* 0x0003d02401007387 */ /* 0x0005e20000100c00 */
[----:B------:R-:W-:-:S02]  /*10c0*/  IMAD.MOV.U32 R11, RZ, RZ, 0x3f6e4f76 ;  /* 0x3f6e4f76ff0b7424 */ /* 0x000fc400078e00ff */
[----:B------:R-:W-:Y:S01]  /*10d0*/  IMAD.MOV.U32 R29, RZ, RZ, 0x3f96bb98 ;  /* 0x3f96bb98ff1d7424 */ /* 0x000fe200078e00ff */
[----:B------:R2:W-:Y:S01]  /*10e0*/  STL.128 [R1+0x590], R12 ;  /* 0x0005900c01007387 */ /* 0x0005e20000100c00 */
[----:B------:R-:W-:-:S03]  /*10f0*/  IMAD.MOV.U32 R31, RZ, RZ, 0x3f77c1bd ;  /* 0x3f77c1bdff1f7424 */ /* 0x000fc600078e00ff */
[----:B------:R2:W-:Y:S04]  /*1100*/  STL.128 [R1+0x5b0], R4 ;  /* 0x0005b00401007387 */ /* 0x0005e80000100c00 */
[----:B------:R2:W-:Y:S04]  /*1110*/  STL.128 [R1+0x5d0], R24 ;  /* 0x0005d01801007387 */ /* 0x0005e80000100c00 */
[----:B------:R2:W-:Y:S04]  /*1120*/  STL.128 [R1+0x5e0], R8 ;  /* 0x0005e00801007387 */ /* 0x0005e80000100c00 */
[----:B------:R2:W-:Y:S04]  /*1130*/  STL.128 [R1+0x5f0], R28 ;  /* 0x0005f01c01007387 */ /* 0x0005e80000100c00 */
[----:B------:R2:W-:Y:S04]  /*1140*/  STL.128 [R1+0x10], RZ ;  /* 0x000010ff01007387 */ /* 0x0005e80000100c00 */
        /* <DEDUP_REMOVED lines=34> */
[----:B------:R2:W-:Y:S01]  /*1370*/  STL.128 [R1+0x530], RZ ;  /* 0x000530ff01007387 */ /* 0x0005e20000100c00 */
[----:B---3--:R-:W-:Y:S05]  /*1380*/  @!P0 BRA `(.L_x_30) ;  /* 0x0000000400c88947 */ /* 0x008fea0003800000 */
[----:B------:R-:W0:Y:S02]  /*1390*/  LDCU UR6, c[0x0][0x394] ;  /* 0x00007280ff0677ac */ /* 0x000e240008000800 */
[----:B0-----:R-:W-:-:S04]  /*13a0*/  VIMNMX R0, PT, PT, R21, UR6, PT ;  /* 0x0000000615007c48 */ /* 0x001fc8000bfe0100 */
[----:B------:R-:W-:-:S13]  /*13b0*/  ISETP.GE.AND P0, PT, R0, 0x1, PT ;  /* 0x000000010000780c */ /* 0x000fda0003f06270 */
[----:B------:R-:W-:Y:S05]  /*13c0*/  @!P0 EXIT ;  /* 0x000000000000894d */ /* 0x000fea0003800000 */
[C---:B--2---:R-:W-:Y:S01]  /*13d0*/  LOP3.LUT R24, R21.reuse, 0xf, RZ, 0xc0, !PT ;  /* 0x0000000f15187812 */ /* 0x044fe200078ec0ff */
[----:B------:R-:W-:Y:S01]  /*13e0*/  HFMA2 R20, -RZ, RZ, 0, 0 ;  /* 0x00000000ff147431 */ /* 0x000fe200000001ff */
[----:B------:R-:W-:Y:S01]  /*13f0*/  LOP3.LUT R23, R21, 0x7, RZ, 0xc0, !PT ;  /* 0x0000000715177812 */ /* 0x000fe200078ec0ff */
[----:B------:R-:W-:Y:S01]  /*1400*/  VIADD R3, R1, 0x4c0 ;  /* 0x000004c001037836 */ /* 0x000fe20000000000 */
[----:B------:R-:W-:Y:S01]  /*1410*/  LOP3.LUT R22, R21, 0x7ffffff0, RZ, 0xc0, !PT ;  /* 0x7ffffff015167812 */ /* 0x000fe200078ec0ff */
[----:B------:R-:W-:Y:S01]  /*1420*/  VIADD R0, R24, 0xffffffff ;  /* 0xffffffff18007836 */ /* 0x000fe20000000000 */
[----:B------:R-:W-:Y:S02]  /*1430*/  IADD3 R2, PT, PT, R23, -0x1, RZ ;  /* 0xffffffff17027810 */ /* 0x000fe40007ffe0ff */
[----:B------:R-:W-:Y:S02]  /*1440*/  LOP3.LUT R21, R21, 0x3, RZ, 0xc0, !PT ;  /* 0x0000000315157812 */ /* 0x000fe400078ec0ff */
[----:B------:R-:W-:Y:S01]  /*1450*/  ISETP.GE.U32.AND P0, PT, R0, 0x7, PT ;  /* 0x000000070000780c */ /* 0x000fe20003f06070 */
[----:B------:R-:W-:Y:S01]  /*1460*/  VIADD R0, R1, 0x480 ;  /* 0x0000048001007836 */ /* 0x000fe20000000000 */
[----:B------:R-:W-:-:S02]  /*1470*/  ISETP.GE.U32.AND P1, PT, R2, 0x3, PT ;  /* 0x000000030200780c */ /* 0x000fc40003f26070 */
[----:B------:R-:W-:-:S11]  /*1480*/  IADD3 R2, PT, PT, -R22, RZ, RZ ;  /* 0x000000ff16027210 */ /* 0x000fd60007ffe1ff */
.L_x_35:
[----:B0-----:R-:W0:Y:S01]  /*1490*/  LDCU UR6, c[0x0][0x390] ;  /* 0x00007200ff0677ac */ /* 0x001e220008000800 */
[----:B------:R-:W-:Y:S01]  /*14a0*/  IMAD.MOV.U32 R25, RZ, RZ, RZ ;  /* 0x000000ffff197224 */ /* 0x000fe200078e00ff */
[----:B0-----:R-:W-:-:S09]  /*14b0*/  UISETP.GE.U32.AND UP0, UPT, UR6, 0x10, UPT ;  /* 0x000000100600788c */ /* 0x001fd2000bf06070 */
[----:B-1234-:R-:W-:Y:S05]  /*14c0*/  BRA.U !UP0, `(.L_x_31) ;  /* 0x0000000108a47547 */ /* 0x01efea000b800000 */
[----:B------:R-:W0:Y:S01]  /*14d0*/  LDC.64 R4, c[0x0][0x380] ;  /* 0x0000e000ff047b82 */ /* 0x000e220000000a00 */
[----:B------:R-:W0:Y:S01]  /*14e0*/  LDCU.64 UR6, c[0x0][0x388] ;  /* 0x00007100ff0677ac */ /* 0x000e220008000a00 */
[C---:B------:R-:W-:Y:S01]  /*14f0*/  LEA R25, R20.reuse, R3, 0x5 ;  /* 0x0000000314197211 */ /* 0x040fe200078e28ff */
[----:B------:R-:W-:Y:S02]  /*1500*/  IMAD.MOV.U32 R26, RZ, RZ, R2 ;  /* 0x000000ffff1a7224 */ /* 0x000fe400078e0002 */
[----:B0-----:R-:W-:-:S03]  /*1510*/  IMAD.WIDE.U32 R4, R20, UR6, R4 ;  /* 0x0000000614047c25 */ /* 0x001fc6000f8e0004 */
[----:B------:R-:W-:Y:S01]  /*1520*/  IADD3 R27, P2, PT, R4, 0x40, RZ ;  /* 0x00000040041b7810 */ /* 0x000fe20007f5e0ff */
[----:B------:R-:W-:-:S05]  /*1530*/  IMAD R4, R20, UR7, R5 ;  /* 0x0000000714047c24 */ /* 0x000fca000f8e0205 */
[----:B------:R-:W-:-:S07]  /*1540*/  IADD3.X R30, PT, PT, RZ, R4, RZ, P2, !PT ;  /* 0x00000004ff1e7210 */ /* 0x000fce00017fe4ff */
.L_x_32:
[----:B0-----:R-:W2:Y:S04]  /*1550*/  LDL.128 R8, [R25+-0x40] ;  /* 0xffffc00019087983 */ /* 0x001ea80000100c00 */
[----:B------:R-:W3:Y:S04]  /*1560*/  LDL.128 R12, [R25+-0x30] ;  /* 0xffffd000190c7983 */ /* 0x000ee80000100c00 */
[----:B------:R-:W4:Y:S04]  /*1570*/  LDL.128 R16, [R25+-0x20] ;  /* 0xffffe00019107983 */ /* 0x000f280000100c00 */
[----:B------:R-:W5:Y:S01]  /*1580*/  LDL.128 R4, [R25+-0x10] ;  /* 0xfffff00019047983 */ /* 0x000f620000100c00 */
[----:B------:R-:W-:Y:S01]  /*1590*/  IMAD.MOV.U32 R28, RZ, RZ, R27 ;  /* 0x000000ffff1c7224 */ /* 0x000fe200078e001b */
[----:B------:R-:W-:Y:S01]  /*15a0*/  MOV R29, R30 ;  /* 0x0000001e001d7202 */ /* 0x000fe20000000f00 */
[----:B------:R-:W-:-:S04]  /*15b0*/  VIADD R26, R26, 0x10 ;  /* 0x000000101a1a7836 */ /* 0x000fc80000000000 */
[----:B--2---:R-:W-:Y:S04]  /*15c0*/  STG.E.64 desc[UR4][R28.64+-0x40], R8 ;  /* 0xffffc0081c007986 */ /* 0x004fe8000c101b04 */
[----:B------:R-:W-:Y:S04]  /*15d0*/  STG.E.64 desc[UR4][R28.64+-0x38], R10 ;  /* 0xffffc80a1c007986 */ /* 0x000fe8000c101b04 */
[----:B---3--:R-:W-:Y:S04]  /*15e0*/  STG.E.64 desc[UR4][R28.64+-0x30], R12 ;  /* 0xffffd00c1c007986 */ /* 0x008fe8000c101b04 */
[----:B------:R0:W-:Y:S04]  /*15f0*/  STG.E.64 desc[UR4][R28.64+-0x28], R14 ;  /* 0xffffd80e1c007986 */ /* 0x0001e8000c101b04 */
[----:B----4-:R-:W-:Y:S04]  /*1600*/  STG.E.64 desc[UR4][R28.64+-0x20], R16 ;  /* 0xffffe0101c007986 */ /* 0x010fe8000c101b04 */
[----:B------:R1:W-:Y:S04]  /*1610*/  STG.E.64 desc[UR4][R28.64+-0x18], R18 ;  /* 0xffffe8121c007986 */ /* 0x0003e8000c101b04 */
[----:B-----5:R-:W-:Y:S04]  /*1620*/  STG.E.64 desc[UR4][R28.64+-0x10], R4 ;  /* 0xfffff0041c007986 */ /* 0x020fe8000c101b04 */
[----:B------:R2:W-:Y:S04]  /*1630*/  STG.E.64 desc[UR4][R28.64+-0x8], R6 ;  /* 0xfffff8061c007986 */ /* 0x0005e8000c101b04 */
[----:B0-----:R-:W3:Y:S04]  /*1640*/  LDL.128 R12, [R25] ;  /* 0x00000000190c7983 */ /* 0x001ee80000100c00 */
[----:B------:R-:W4:Y:S04]  /*1650*/  LDL.128 R8, [R25+0x10] ;  /* 0x0000100019087983 */ /* 0x000f280000100c00 */
[----:B-1----:R-:W5:Y:S04]  /*1660*/  LDL.128 R16, [R25+0x30] ;  /* 0x0000300019107983 */ /* 0x002f680000100c00 */
[----:B--2---:R0:W2:Y:S01]  /*1670*/  LDL.128 R4, [R25+0x20] ;  /* 0x0000200019047983 */ /* 0x0040a20000100c00 */
[----:B------:R-:W-:-:S02]  /*1680*/  ISETP.NE.AND P2, PT, R26, RZ, PT ;  /* 0x000000ff1a00720c */ /* 0x000fc40003f45270 */
[----:B------:R-:W-:-:S04]  /*1690*/  IADD3 R27, P3, PT, R28, 0x80, RZ ;  /* 0x000000801c1b7810 */ /* 0x000fc80007f7e0ff */
[----:B------:R-:W-:Y:S01]  /*16a0*/  IADD3.X R30, PT, PT, RZ, R29, RZ, P3, !PT ;  /* 0x0000001dff1e7210 */ /* 0x000fe20001ffe4ff */
[----:B0-----:R-:W-:Y:S01]  /*16b0*/  VIADD R25, R25, 0x80 ;  /* 0x0000008019197836 */ /* 0x001fe20000000000 */
[----:B---3--:R0:W-:Y:S04]  /*16c0*/  STG.E.64 desc[UR4][R28.64], R12 ;  /* 0x0000000c1c007986 */ /* 0x0081e8000c101b04 */
[----:B------:R0:W-:Y:S04]  /*16d0*/  STG.E.64 desc[UR4][R28.64+0x8], R14 ;  /* 0x0000080e1c007986 */ /* 0x0001e8000c101b04 */
[----:B----4-:R0:W-:Y:S04]  /*16e0*/  STG.E.64 desc[UR4][R28.64+0x10], R8 ;  /* 0x000010081c007986 */ /* 0x0101e8000c101b04 */
[----:B------:R0:W-:Y:S04]  /*16f0*/  STG.E.64 desc[UR4][R28.64+0x18], R10 ;  /* 0x0000180a1c007986 */ /* 0x0001e8000c101b04 */
[----:B--2---:R0:W-:Y:S04]  /*1700*/  STG.E.64 desc[UR4][R28.64+0x20], R4 ;  /* 0x000020041c007986 */ /* 0x0041e8000c101b04 */
[----:B------:R0:W-:Y:S04]  /*1710*/  STG.E.64 desc[UR4][R28.64+0x28], R6 ;  /* 0x000028061c007986 */ /* 0x0001e8000c101b04 */
[----:B-----5:R0:W-:Y:S04]  /*1720*/  STG.E.64 desc[UR4][R28.64+0x30], R16 ;  /* 0x000030101c007986 */ /* 0x0201e8000c101b04 */
[----:B------:R0:W-:Y:S01]  /*1730*/  STG.E.64 desc[UR4][R28.64+0x38], R18 ;  /* 0x000038121c007986 */ /* 0x0001e2000c101b04 */
[----:B------:R-:W-:Y:S05]  /*1740*/  @P2 BRA `(.L_x_32) ;  /* 0xfffffffc00802947 */ /* 0x000fea000383ffff */
[----:B------:R-:W-:-:S07]  /*1750*/  MOV R25, R22 ;  /* 0x0000001600197202 */ /* 0x000fce0000000f00 */
.L_x_31:
[----:B------:R-:W-:-:S13]  /*1760*/  ISETP.NE.AND P2, PT, R24, RZ, PT ;  /* 0x000000ff1800720c */ /* 0x000fda0003f45270 */
[----:B------:R-:W-:Y:S05]  /*1770*/  @!P2 BRA `(.L_x_33) ;  /* 0x0000000000b8a947 */ /* 0x000fea0003800000 */
[----:B0-----:R-:W0:Y:S01]  /*1780*/  LDC.64 R8, c[0x0][0x380] ;  /* 0x0000e000ff087b82 */ /* 0x001e220000000a00 */
[----:B------:R-:W-:-:S05]  /*1790*/  IMAD.U32 R26, R20, 0x20, R0 ;  /* 0x00000020141a7824 */ /* 0x000fca00078e0000 */
[----:B------:R-:W-:Y:S02]  /*17a0*/  @P0 LEA R16, R25, R26, 0x3 ;  /* 0x0000001a19100211 */ /* 0x000fe400078e18ff */
[----:B------:R-:W0:Y:S03]  /*17b0*/  LDC.64 R28, c[0x0][0x388] ;  /* 0x0000e200ff1c7b82 */ /* 0x000e260000000a00 */
[----:B------:R-:W2:Y:S04]  /*17c0*/  @P0 LDL.128 R4, [R16] ;  /* 0x0000000010040983 */ /* 0x000ea80000100c00 */
[----:B------:R-:W3:Y:S01]  /*17d0*/  @P0 LDL.128 R12, [R16+0x20] ;  /* 0x00002000100c0983 */ /* 0x000ee20000100c00 */
[----:B0-----:R-:W-:-:S04]  /*17e0*/  IMAD.WIDE.U32 R8, R20, R28, R8 ;  /* 0x0000001c14087225 */ /* 0x001fc800078e0008 */
[----:B------:R-:W-:Y:S02]  /*17f0*/  IMAD R29, R20, R29, R9 ;  /* 0x0000001d141d7224 */ /* 0x000fe400078e0209 */
[----:B------:R-:W-:Y:S02]  /*1800*/  IMAD.MOV.U32 R28, RZ, RZ, R8 ;  /* 0x000000ffff1c7224 */ /* 0x000fe400078e0008 */
[----:B------:R-:W4:Y:S01]  /*1810*/  @P0 LDL.128 R8, [R16+0x10] ;  /* 0x0000100010080983 */ /* 0x000f220000100c00 */
[----:B------:R-:W-:Y:S01]  /*1820*/  ISETP.NE.AND P2, PT, R23, RZ, PT ;  /* 0x000000ff1700720c */ /* 0x000fe20003f45270 */
[C---:B------:R-:W-:Y:S02]  /*1830*/  @P0 IMAD.WIDE.U32 R30, R25.reuse, 0x8, R28 ;  /* 0x00000008191e0825 */ /* 0x040fe400078e001c */
[----:B------:R-:W5:Y:S01]  /*1840*/  @P0 LDL.128 R16, [R16+0x30] ;  /* 0x0000300010100983 */ /* 0x000f620000100c00 */
[----:B------:R-:W-:-:S03]  /*1850*/  @P0 IADD3 R25, PT, PT, R25, 0x8, RZ ;  /* 0x0000000819190810 */ /* 0x000fc60007ffe0ff */
[----:B--2---:R1:W-:Y:S04]  /*1860*/  @P0 STG.E.64 desc[UR4][R30.64], R4 ;  /* 0x000000041e000986 */ /* 0x0043e8000c101b04 */
[----:B------:R1:W-:Y:S04]  /*1870*/  @P0 STG.E.64 desc[UR4][R30.64+0x8], R6 ;  /* 0x000008061e000986 */ /* 0x0003e8000c101b04 */
[----:B---3--:R1:W-:Y:S04]  /*1880*/  @P0 STG.E.64 desc[UR4][R30.64+0x20], R12 ;  /* 0x0000200c1e000986 */ /* 0x0083e8000c101b04 */
[----:B------:R1:W-:Y:S04]  /*1890*/  @P0 STG.E.64 desc[UR4][R30.64+0x28], R14 ;  /* 0x0000280e1e000986 */ /* 0x0003e8000c101b04 */
[----:B----4-:R1:W-:Y:S04]  /*18a0*/  @P0 STG.E.64 desc[UR4][R30.64+0x10], R8 ;  /* 0x000010081e000986 */ /* 0x0103e8000c101b04 */
[----:B------:R1:W-:Y:S04]  /*18b0*/  @P0 STG.E.64 desc[UR4][R30.64+0x18], R10 ;  /* 0x0000180a1e000986 */ /* 0x0003e8000c101b04 */
[----:B-----5:R1:W-:Y:S04]  /*18c0*/  @P0 STG.E.64 desc[UR4][R30.64+0x30], R16 ;  /* 0x000030101e000986 */ /* 0x0203e8000c101b04 */
[----:B------:R1:W-:Y:S01]  /*18d0*/  @P0 STG.E.64 desc[UR4][R30.64+0x38], R18 ;  /* 0x000038121e000986 */ /* 0x0003e2000c101b04 */
[----:B------:R-:W-:Y:S05]  /*18e0*/  @!P2 BRA `(.L_x_33) ;  /* 0x00000000005ca947 */ /* 0x000fea0003800000 */
[----:B------:R-:W-:Y:S01]  /*18f0*/  ISETP.NE.AND P2, PT, R21, RZ, PT ;  /* 0x000000ff1500720c */ /* 0x000fe20003f45270 */
[----:B------:R-:W-:-:S12]  /*1900*/  @!P1 BRA `(.L_x_34) ;  /* 0x0000000000249947 */ /* 0x000fd80003800000 */
[----:B-1----:R-:W-:-:S05]  /*1910*/  IMAD R14, R25, 0x8, R26 ;  /* 0x00000008190e7824 */ /* 0x002fca00078e021a */
[----:B------:R-:W2:Y:S04]  /*1920*/  LDL.128 R4, [R14] ;  /* 0x000000000e047983 */ /* 0x000ea80000100c00 */
[----:B------:R-:W3:Y:S01]  /*1930*/  LDL.128 R8, [R14+0x10] ;  /* 0x000010000e087983 */ /* 0x000ee20000100c00 */
[C---:B------:R-:W-:Y:S01]  /*1940*/  IMAD.WIDE.U32 R12, R25.reuse, 0x8, R28 ;  /* 0x00000008190c7825 */ /* 0x040fe200078e001c */
[----:B------:R-:W-:-:S04]  /*1950*/  IADD3 R25, PT, PT, R25, 0x4, RZ ;  /* 0x0000000419197810 */ /* 0x000fc80007ffe0ff */
[----:B--2---:R0:W-:Y:S04]  /*1960*/  STG.E.64 desc[UR4][R12.64], R4 ;  /* 0x000000040c007986 */ /* 0x0041e8000c101b04 */
[----:B------:R0:W-:Y:S04]  /*1970*/  STG.E.64 desc[UR4][R12.64+0x8], R6 ;  /* 0x000008060c007986 */ /* 0x0001e8000c101b04 */
[----:B---3--:R0:W-:Y:S04]  /*1980*/  STG.E.64 desc[UR4][R12.64+0x10], R8 ;  /* 0x000010080c007986 */ /* 0x0081e8000c101b04 */
[----:B------:R0:W-:Y:S02]  /*1990*/  STG.E.64 desc[UR4][R12.64+0x18], R10 ;  /* 0x0000180a0c007986 */ /* 0x0001e4000c101b04 */
.L_x_34:
[----:B------:R-:W-:Y:S05]  /*19a0*/  @!P2 BRA `(.L_x_33) ;  /* 0x00000000002ca947 */ /* 0x000fea0003800000 */
[----:B------:R-:W-:-:S05]  /*19b0*/  IMAD R26, R25, 0x8, R26 ;  /* 0x00000008191a7824 */ /* 0x000fca00078e021a */
[----:B01----:R-:W2:Y:S01]  /*19c0*/  LDL.128 R4, [R26] ;  /* 0x000000001a047983 */ /* 0x003ea20000100c00 */
[----:B------:R-:W-:Y:S01]  /*19d0*/  ISETP.NE.AND P2, PT, R21, 0x1, PT ;  /* 0x000000011500780c */ /* 0x000fe20003f45270 */
[----:B------:R-:W-:-:S05]  /*19e0*/  IMAD.WIDE.U32 R28, R25, 0x8, R28 ;  /* 0x00000008191c7825 */ /* 0x000fca00078e001c */
[----:B--2---:R2:W-:Y:S07]  /*19f0*/  STG.E.64 desc[UR4][R28.64], R4 ;  /* 0x000000041c007986 */ /* 0x0045ee000c101b04 */
[----:B------:R-:W-:Y:S05]  /*1a00*/  @!P2 BRA `(.L_x_33) ;  /* 0x000000000014a947 */ /* 0x000fea0003800000 */
[----:B------:R-:W-:Y:S01]  /*1a10*/  ISETP.NE.AND P2, PT, R21, 0x2, PT ;  /* 0x000000021500780c */ /* 0x000fe20003f45270 */
[----:B------:R3:W-:-:S12]  /*1a20*/  STG.E.64 desc[UR4][R28.64+0x8], R6 ;  /* 0x000008061c007986 */ /* 0x0007d8000c101b04 */
[----:B------:R-:W-:Y:S05]  /*1a30*/  @!P2 BRA `(.L_x_33) ;  /* 0x000000000008a947 */ /* 0x000fea0003800000 */
[----:B--2---:R-:W2:Y:S04]  /*1a40*/  LDL.64 R4, [R26+0x10] ;  /* 0x000010001a047983 */ /* 0x004ea80000100a00 */
[----:B--2---:R4:W-:Y:S02]  /*1a50*/  STG.E.64 desc[UR4][R28.64+0x10], R4 ;  /* 0x000010041c007986 */ /* 0x0049e4000c101b04 */
.L_x_33:
[----:B------:R-:W5:Y:S01]  /*1a60*/  LDCU UR6, c[0x0][0x394] ;  /* 0x00007280ff0677ac */ /* 0x000f620008000800 */
[----:B------:R-:W-:-:S04]  /*1a70*/  IADD3 R20, PT, PT, R20, 0x1, RZ ;  /* 0x0000000114147810 */ /* 0x000fc80007ffe0ff */
[----:B-----5:R-:W-:-:S13]  /*1a80*/  ISETP.NE.AND P2, PT, R20, UR6, PT ;  /* 0x0000000614007c0c */ /* 0x020fda000bf45270 */
[----:B------:R-:W-:Y:S05]  /*1a90*/  @!P2 EXIT ;  /* 0x000000000000a94d */ /* 0x000fea0003800000 */
[----:B------:R-:W-:Y:S05]  /*1aa0*/  BRA `(.L_x_35) ;  /* 0xfffffff800787947 */ /* 0x000fea000383ffff */
.L_x_30:
[----:B--2---:R-:W0:Y:S02]  /*1ab0*/  LDC R24, c[0x0][0x394] ;  /* 0x0000e500ff187b82 */ /* 0x004e240000000800 */
[----:B0-----:R-:W-:-:S13]  /*1ac0*/  ISETP.GE.AND P0, PT, R24, 0x1, PT ;  /* 0x000000011800780c */ /* 0x001fda0003f06270 */
[----:B------:R-:W-:Y:S05]  /*1ad0*/  @!P0 EXIT ;  /* 0x000000000000894d */ /* 0x000fea0003800000 */
[C---:B------:R-:W-:Y:S01]  /*1ae0*/  ISETP.GE.U32.AND P1, PT, R24.reuse, 0x8, PT ;  /* 0x000000081800780c */ /* 0x040fe20003f26070 */
[----:B------:R-:W-:Y:S01]  /*1af0*/  IMAD.MOV.U32 R0, RZ, RZ, RZ ;  /* 0x000000ffff007224 */ /* 0x000fe200078e00ff */
[----:B------:R-:W-:-:S04]  /*1b00*/  LOP3.LUT R23, R24, 0x7, RZ, 0xc0, !PT ;  /* 0x0000000718177812 */ /* 0x000fc800078ec0ff */
[----:B------:R-:W-:-:S07]  /*1b10*/  ISETP.NE.AND P0, PT, R23, RZ, PT ;  /* 0x000000ff1700720c */ /* 0x000fce0003f05270 */
[----:B------:R-:W-:Y:S06]  /*1b20*/  @!P1 BRA `(.L_x_36) ;  /* 0x0000000800a89947 */ /* 0x000fec0003800000 */
[----:B------:R-:W0:Y:S01]  /*1b30*/  LDC.64 R2, c[0x0][0x388] ;  /* 0x0000e200ff027b82 */ /* 0x000e220000000a00 */
[----:B------:R-:W-:-:S04]  /*1b40*/  LOP3.LUT R0, R24, 0x7ffffff8, RZ, 0xc0, !PT ;  /* 0x7ffffff818007812 */ /* 0x000fc800078ec0ff */
[----:B------:R-:W-:-:S03]  /*1b50*/  IADD3 R22, PT, PT, -R0, RZ, RZ ;  /* 0x000000ff00167210 */ /* 0x000fc60007ffe1ff */
[----:B------:R-:W1:Y:S08]  /*1b60*/  LDC R26, c[0x0][0x380] ;  /* 0x0000e000ff1a7b82 */ /* 0x000e700000000800 */
[----:B------:R-:W2:Y:S01]  /*1b70*/  LDC R27, c[0x0][0x384] ;  /* 0x0000e100ff1b7b82 */ /* 0x000ea20000000800 */
[----:B0-----:R-:W-:-:S07]  /*1b80*/  SHF.L.U64.HI R21, R2, 0x3, R3 ;  /* 0x0000000302157819 */ /* 0x001fce0000010203 */
.L_x_37:
[----:B0-----:R-:W1:Y:S04]  /*1b90*/  LDL.128 R4, [R20+-0x180] ;  /* 0xfffe800014047983 */ /* 0x001e680000100c00 */
[----:B------:R-:W3:Y:S04]  /*1ba0*/  LDL.128 R12, [R20+-0x170] ;  /* 0xfffe9000140c7983 */ /* 0x000ee80000100c00 */
[----:B------:R-:W4:Y:S04]  /*1bb0*/  LDL.128 R16, [R20+-0x160] ;  /* 0xfffea00014107983 */ /* 0x000f280000100c00 */
[----:B------:R-:W5:Y:S04]  /*1bc0*/  LDL.128 R8, [R20+-0x150] ;  /* 0xfffeb00014087983 */ /* 0x000f680000100c00 */
[----:B-12---:R-:W-:Y:S04]  /*1bd0*/  STG.E.64 desc[UR4][R26.64], R4 ;  /* 0x000000041a007986 */ /* 0x006fe8000c101b04 */
[----:B------:R0:W-:Y:S04]  /*1be0*/  STG.E.64 desc[UR4][R26.64+0x8], R6 ;  /* 0x000008061a007986 */ /* 0x0001e8000c101b04 */
[----:B---3--:R-:W-:Y:S04]  /*1bf0*/  STG.E.64 desc[UR4][R26.64+0x10], R12 ;  /* 0x0000100c1a007986 */ /* 0x008fe8000c101b04 */
[----:B------:R1:W-:Y:S04]  /*1c00*/  STG.E.64 desc[UR4][R26.64+0x18], R14 ;  /* 0x0000180e1a007986 */ /* 0x0003e8000c101b04 */
[----:B----4-:R-:W-:Y:S04]  /*1c10*/  STG.E.64 desc[UR4][R26.64+0x20], R16 ;  /* 0x000020101a007986 */ /* 0x010fe8000c101b04 */
[----:B0-----:R-:W2:Y:S04]  /*1c20*/  LDL.128 R4, [R20+-0x140] ;  /* 0xfffec00014047983 */ /* 0x001ea80000100c00 */
[----:B------:R0:W-:Y:S04]  /*1c30*/  STG.E.64 desc[UR4][R26.64+0x28], R18 ;  /* 0x000028121a007986 */ /* 0x0001e8000c101b04 */
[----:B-1----:R-:W3:Y:S01]  /*1c40*/  LDL.128 R12, [R20+-0x130] ;  /* 0xfffed000140c7983 */ /* 0x002ee20000100c00 */
[----:B------:R-:W-:-:S03]  /*1c50*/  IADD3 R28, P1, PT, R26, R2, RZ ;  /* 0x000000021a1c7210 */ /* 0x000fc60007f3e0ff */
[----:B-----5:R-:W-:Y:S04]  /*1c60*/  STG.E.64 desc[UR4][R26.64+0x30], R8 ;  /* 0x000030081a007986 */ /* 0x020fe8000c101b04 */
[----:B0-----:R-:W4:Y:S01]  /*1c70*/  LDL.128 R16, [R20+-0x120] ;  /* 0xfffee00014107983 */ /* 0x001f220000100c00 */
[----:B------:R-:W-:-:S03]  /*1c80*/  IMAD.X R29, R27, 0x1, R3, P1 ;  /* 0x000000011b1d7824 */ /* 0x000fc600008e0603 */
[----:B------:R0:W-:Y:S04]  /*1c90*/  STG.E.64 desc[UR4][R26.64+0x38], R10 ;  /* 0x0000380a1a007986 */ /* 0x0001e8000c101b04 */
[----:B0-----:R-:W5:Y:S04]  /*1ca0*/  LDL.128 R8, [R20+-0x110] ;  /* 0xfffef00014087983 */ /* 0x001f680000100c00 */
[----:B--2---:R-:W-:Y:S04]  /*1cb0*/  STG.E.64 desc[UR4][R26.64+0x40], R4 ;  /* 0x000040041a007986 */ /* 0x004fe8000c101b04 */
[----:B------:R0:W-:Y:S04]  /*1cc0*/  STG.E.64 desc[UR4][R26.64+0x48], R6 ;  /* 0x000048061a007986 */ /* 0x0001e8000c101b04 */
[----:B---3--:R-:W-:Y:S04]  /*1cd0*/  STG.E.64 desc[UR4][R26.64+0x50], R12 ;  /* 0x0000500c1a007986 */ /* 0x008fe8000c101b04 */
[----:B------:R1:W-:Y:S04]  /*1ce0*/  STG.E.64 desc[UR4][R26.64+0x58], R14 ;  /* 0x0000580e1a007986 */ /* 0x0003e8000c101b04 */
[----:B----4-:R-:W-:Y:S04]  /*1cf0*/  STG.E.64 desc[UR4][R28.64], R16 ;  /* 0x000000101c007986 */ /* 0x010fe8000c101b04 */
[----:B------:R2:W-:Y:S04]  /*1d00*/  STG.E.64 desc[UR4][R28.64+0x8], R18 ;  /* 0x000008121c007986 */ /* 0x0005e8000c101b04 */
[----:B0-----:R-:W3:Y:S04]  /*1d10*/  LDL.128 R4, [R20+-0xf0] ;  /* 0xffff100014047983 */ /* 0x001ee80000100c00 */
[----:B-1----:R-:W4:Y:S04]  /*1d20*/  LDL.128 R12, [R20+-0xe0] ;  /* 0xffff2000140c7983 */ /* 0x002f280000100c00 */
[----:B--2---:R-:W2:Y:S04]  /*1d30*/  LDL.128 R16, [R20+-0x100] ;  /* 0xffff000014107983 */ /* 0x004ea80000100c00 */
[----:B-----5:R-:W-:Y:S04]  /*1d40*/  STG.E.64 desc[UR4][R28.64+0x10], R8 ;  /* 0x000010081c007986 */ /* 0x020fe8000c101b04 */
[----:B------:R0:W-:Y:S04]  /*1d50*/  STG.E.64 desc[UR4][R28.64+0x18], R10 ;  /* 0x0000180a1c007986 */ /* 0x0001e8000c101b04 */
[----:B0-----:R-:W5:Y:S04]  /*1d60*/  LDL.128 R8, [R20+-0xd0] ;  /* 0xffff300014087983 */ /* 0x001f680000100c00 */
[----:B--2---:R-:W-:Y:S04]  /*1d70*/  STG.E.64 desc[UR4][R28.64+0x20], R16 ;  /* 0x000020101c007986 */ /* 0x004fe8000c101b04 */
[----:B------:R0:W-:Y:S04]  /*1d80*/  STG.E.64 desc[UR4][R28.64+0x28], R18 ;  /* 0x000028121c007986 */ /* 0x0001e8000c101b04 */
[----:B0-----:R-:W2:Y:S01]  /*1d90*/  LDL.128 R16, [R20+-0xc0] ;  /* 0xffff400014107983 */ /* 0x001ea20000100c00 */
[----:B------:R-:W-:-:S04]  /*1da0*/  IADD3 R30, P1, PT, R28, R2, RZ ;  /* 0x000000021c1e7210 */ /* 0x000fc80007f3e0ff */
[----:B------:R-:W-:Y:S01]  /*1db0*/  IADD3.X R31, PT, PT, R29, R3, RZ, P1, !PT ;  /* 0x000000031d1f7210 */ /* 0x000fe20000ffe4ff */
[----:B---3--:R-:W-:Y:S04]  /*1dc0*/  STG.E.64 desc[UR4][R28.64+0x30], R4 ;  /* 0x000030041c007986 */ /* 0x008fe8000c101b04 */
[----:B------:R0:W-:Y:S04]  /*1dd0*/  STG.E.64 desc[UR4][R28.64+0x38], R6 ;  /* 0x000038061c007986 */ /* 0x0001e8000c101b04 */
[----:B----4-:R-:W-:Y:S04]  /*1de0*/  STG.E.64 desc[UR4][R28.64+0x40], R12 ;  /* 0x0000400c1c007986 */ /* 0x010fe8000c101b04 */
[----:B------:R1:W-:Y:S04]  /*1df0*/  STG.E.64 desc[UR4][R28.64+0x48], R14 ;  /* 0x0000480e1c007986 */ /* 0x0003e8000c101b04 */
[----:B-----5:R-:W-:Y:S04]  /*1e00*/  STG.E.64 desc[UR4][R28.64+0x50], R8 ;  /* 0x000050081c007986 */ /* 0x020fe8000c101b04 */
[----:B------:R3:W-:Y:S04]  /*1e10*/  STG.E.64 desc[UR4][R28.64+0x58], R10 ;  /* 0x0000580a1c007986 */ /* 0x0007e8000c101b04 */
[----:B0-----:R-:W4:Y:S04]  /*1e20*/  LDL.128 R4, [R20+-0xb0] ;  /* 0xffff500014047983 */ /* 0x001f280000100c00 */
[----:B-1----:R-:W5:Y:S04]  /*1e30*/  LDL.128 R12, [R20+-0x80] ;  /* 0xffff8000140c7983 */ /* 0x002f680000100c00 */
[----:B---3--:R-:W3:Y:S04]  /*1e40*/  LDL.128 R8, [R20+-0x90] ;  /* 0xffff700014087983 */ /* 0x008ee80000100c00 */
[----:B--2---:R-:W-:Y:S04]  /*1e50*/  STG.E.64 desc[UR4][R30.64], R16 ;  /* 0x000000101e007986 */ /* 0x004fe8000c101b04 */
[----:B------:R0:W-:Y:S04]  /*1e60*/  STG.E.64 desc[UR4][R30.64+0x8], R18 ;  /* 0x000008121e007986 */ /* 0x0001e8000c101b04 */
[----:B0-----:R-:W2:Y:S04]  /*1e70*/  LDL.128 R16, [R20+-0xa0] ;  /* 0xffff600014107983 */ /* 0x001ea80000100c00 */
[----:B----4-:R-:W-:Y:S04]  /*1e80*/  STG.E.64 desc[UR4][R30.64+0x10], R4 ;  /* 0x000010041e007986 */ /* 0x010fe8000c101b04 */
[----:B------:R0:W-:Y:S04]  /*1e90*/  STG.E.64 desc[UR4][R30.64+0x18], R6 ;  /* 0x000018061e007986 */ /* 0x0001e8000c101b04 */
[----:B0-----:R-:W4:Y:S04]  /*1ea0*/  LDL.128 R4, [R20+-0x70] ;  /* 0xffff900014047983 */ /* 0x001f280000100c00 */
[----:B--2---:R-:W-:Y:S04]  /*1eb0*/  STG.E.64 desc[UR4][R30.64+0x20], R16 ;  /* 0x000020101e007986 */ /* 0x004fe8000c101b04 */
[----:B------:R0:W-:Y:S04]  /*1ec0*/  STG.E.64 desc[UR4][R30.64+0x28], R18 ;  /* 0x000028121e007986 */ /* 0x0001e8000c101b04 */
[----:B0-----:R-:W2:Y:S01]  /*1ed0*/  LDL.128 R16, [R20+-0x60] ;  /* 0xffffa00014107983 */ /* 0x001ea20000100c00 */
[----:B------:R-:W-:-:S05]  /*1ee0*/  IADD3 R28, P1, PT, R30, R2, RZ ;  /* 0x000000021e1c7210 */ /* 0x000fca0007f3e0ff */
[----:B------:R-:W-:Y:S01]  /*1ef0*/  IMAD.X R29, R31, 0x1, R3, P1 ;  /* 0x000000011f1d7824 */ /* 0x000fe200008e0603 */
[----:B---3--:R-:W-:Y:S04]  /*1f00*/  STG.E.64 desc[UR4][R30.64+0x30], R8 ;  /* 0x000030081e007986 */ /* 0x008fe8000c101b04 */
[----:B------:R0:W-:Y:S04]  /*1f10*/  STG.E.64 desc[UR4][R30.64+0x38], R10 ;  /* 0x0000380a1e007986 */ /* 0x0001e8000c101b04 */
[----:B-----5:R-:W-:Y:S04]  /*1f20*/  STG.E.64 desc[UR4][R30.64+0x40], R12 ;  /* 0x0000400c1e007986 */ /* 0x020fe8000c101b04 */
[----:B------:R1:W-:Y:S04]  /*1f30*/  STG.E.64 desc[UR4][R30.64+0x48], R14 ;  /* 0x0000480e1e007986 */ /* 0x0003e8000c101b04 */
[----:B----4-:R-:W-:Y:S04]  /*1f40*/  STG.E.64 desc[UR4][R30.64+0x50], R4 ;  /* 0x000050041e007986 */ /* 0x010fe8000c101b04 */
        /* <DEDUP_REMOVED lines=12> */
[----:B0-----:R-:W2:Y:S01]  /*2010*/  LDL.128 R16, [R20] ;  /* 0x0000000014107983 */ /* 0x001ea20000100c00 */
[----:B------:R-:W-:-:S04]  /*2020*/  IADD3 R30, P1, PT, R28, R2, RZ ;  /* 0x000000021c1e7210 */ /* 0x000fc80007f3e0ff */
[----:B------:R-:W-:Y:S01]  /*2030*/  IADD3.X R31, PT, PT, R29, R3, RZ, P1, !PT ;  /* 0x000000031d1f7210 */ /* 0x000fe20000ffe4ff */
[----:B---3--:R-:W-:Y:S04]  /*2040*/  STG.E.64 desc[UR4][R28.64+0x30], R4 ;  /* 0x000030041c007986 */ /* 0x008fe8000c101b04 */
[----:B------:R0:W-:Y:S04]  /*2050*/  STG.E.64 desc[UR4][R28.64+0x38], R6 ;  /* 0x000038061c007986 */ /* 0x0001e8000c101b04 */
[----:B-----5:R-:W-:Y:S04]  /*2060*/  STG.E.64 desc[UR4][R28.64+0x40], R12 ;  /* 0x0000400c1c007986 */ /* 0x020fe8000c101b04 */
[----:B------:R1:W-:Y:S04]  /*2070*/  STG.E.64 desc[UR4][R28.64+0x48], R14 ;  /* 0x0000480e1c007986 */ /* 0x0003e8000c101b04 */
[----:B----4-:R-:W-:Y:S04]  /*2080*/  STG.E.64 desc[UR4][R28.64+0x50], R8 ;  /* 0x000050081c007986 */ /* 0x010fe8000c101b04 */
[----:B------:R3:W-:Y:S04]  /*2090*/  STG.E.64 desc[UR4][R28.64+0x58], R10 ;  /* 0x0000580a1c007986 */ /* 0x0007e8000c101b04 */
[----:B0-----:R-:W4:Y:S04]  /*20a0*/  LDL.128 R4, [R20+0x10] ;  /* 0x0000100014047983 */ /* 0x001f280000100c00 */
[----:B-1----:R-:W5:Y:S04]  /*20b0*/  LDL.128 R12, [R20+0x40] ;  /* 0x00004000140c7983 */ /* 0x002f680000100c00 */
[----:B---3--:R-:W3:Y:S04]  /*20c0*/  LDL.128 R8, [R20+0x30] ;  /* 0x0000300014087983 */ /* 0x008ee80000100c00 */
[----:B--2---:R-:W-:Y:S04]  /*20d0*/  STG.E.64 desc[UR4][R30.64], R16 ;  /* 0x000000101e007986 */ /* 0x004fe8000c101b04 */
[----:B------:R0:W-:Y:S04]  /*20e0*/  STG.E.64 desc[UR4][R30.64+0x8], R18 ;  /* 0x000008121e007986 */ /* 0x0001e8000c101b04 */
[----:B0-----:R-:W2:Y:S04]  /*20f0*/  LDL.128 R16, [R20+0x20] ;  /* 0x0000200014107983 */ /* 0x001ea80000100c00 */
[----:B----4-:R-:W-:Y:S04]  /*2100*/  STG.E.64 desc[UR4][R30.64+0x10], R4 ;  /* 0x000010041e007986 */ /* 0x010fe8000c101b04 */
[----:B------:R0:W-:Y:S04]  /*2110*/  STG.E.64 desc[UR4][R30.64+0x18], R6 ;  /* 0x000018061e007986 */ /* 0x0001e8000c101b04 */
[----:B0-----:R-:W4:Y:S04]  /*2120*/  LDL.128 R4, [R20+0x50] ;  /* 0x0000500014047983 */ /* 0x001f280000100c00 */
[----:B--2---:R-:W-:Y:S04]  /*2130*/  STG.E.64 desc[UR4][R30.64+0x20], R16 ;  /* 0x000020101e007986 */ /* 0x004fe8000c101b04 */
[----:B------:R0:W-:Y:S04]  /*2140*/  STG.E.64 desc[UR4][R30.64+0x28], R18 ;  /* 0x000028121e007986 */ /* 0x0001e8000c101b04 */
[----:B0-----:R-:W2:Y:S01]  /*2150*/  LDL.128 R16, [R20+0x60] ;  /* 0x0000600014107983 */ /* 0x001ea20000100c00 */
        /* <DEDUP_REMOVED lines=36> */
[----:B---3--:R-:W-:Y:S04]  /*23a0*/  STG.E.64 desc[UR4][R30.64+0x30], R8 ;  /* 0x000030081e007986 */ /* 0x008fe8000c101b04 */
[----:B------:R1:W-:Y:S04]  /*23b0*/  STG.E.64 desc[UR4][R30.64+0x38], R10 ;  /* 0x0000380a1e007986 */ /* 0x0003e8000c101b04 */
[----:B0-----:R-:W3:Y:S04]  /*23c0*/  LDL.128 R4, [R20+0x110] ;  /* 0x0001100014047983 */ /* 0x001ee80000100c00 */
[----:B-1----:R-:W4:Y:S04]  /*23d0*/  LDL.128 R8, [R20+0x130] ;  /* 0x0001300014087983 */ /* 0x002f280000100c00 */
[----:B--2---:R-:W-:Y:S04]  /*23e0*/  STG.E.64 desc[UR4][R30.64+0x20], R16 ;  /* 0x000020101e007986 */ /* 0x004fe8000c101b04 */
[----:B------:R0:W-:Y:S04]  /*23f0*/  STG.E.64 desc[UR4][R30.64+0x28], R18 ;  /* 0x000028121e007986 */ /* 0x0001e8000c101b04 */
[----:B0-----:R-:W2:Y:S01]  /*2400*/  LDL.128 R16, [R20+0x120] ;  /* 0x0001200014107983 */ /* 0x001ea20000100c00 */
[----:B------:R-:W-:-:S05]  /*2410*/  IADD3 R28, P1, PT, R30, R2, RZ ;  /* 0x000000021e1c7210 */ /* 0x000fca0007f3e0ff */
[----:B------:R-:W-:Y:S01]  /*2420*/  IMAD.X R29, R31, 0x1, R3, P1 ;  /* 0x000000011f1d7824 */ /* 0x000fe200008e0603 */
[----:B-----5:R-:W-:Y:S04]  /*2430*/  STG.E.64 desc[UR4][R30.64+0x40], R12 ;  /* 0x0000400c1e007986 */ /* 0x020fe8000c101b04 */
[----:B------:R0:W-:Y:S04]  /*2440*/  STG.E.64 desc[UR4][R30.64+0x48], R14 ;  /* 0x0000480e1e007986 */ /* 0x0001e8000c101b04 */
[----:B---3--:R-:W-:Y:S04]  /*2450*/  STG.E.64 desc[UR4][R30.64+0x50], R4 ;  /* 0x000050041e007986 */ /* 0x008fe8000c101b04 */
        /* <DEDUP_REMOVED lines=8> */
[----:B0-----:R0:W2:Y:S01]  /*24e0*/  LDL.128 R16, [R20+0x170] ;  /* 0x0001700014107983 */ /* 0x0010a20000100c00 */
[----:B------:R-:W-:-:S04]  /*24f0*/  IADD3 R22, PT, PT, R22, 0x8, RZ ;  /* 0x0000000816167810 */ /* 0x000fc80007ffe0ff */
[----:B------:R-:W-:Y:S02]  /*2500*/  ISETP.NE.AND P1, PT, R22, RZ, PT ;  /* 0x000000ff1600720c */ /* 0x000fe40003f25270 */
[----:B------:R-:W-:Y:S02]  /*2510*/  LEA R26, P2, R2, R26, 0x3 ;  /* 0x0000001a021a7211 */ /* 0x000fe400078418ff */
[----:B0-----:R-:W-:Y:S01]  /*2520*/  IADD3 R20, PT, PT, R20, 0x300, RZ ;  /* 0x0000030014147810 */ /* 0x001fe20007ffe0ff */
[----:B----4-:R0:W-:Y:S02]  /*2530*/  STG.E.64 desc[UR4][R28.64+0x20], R12 ;  /* 0x0000200c1c007986 */ /* 0x0101e4000c101b04 */
[----:B------:R-:W-:Y:S02]  /*2540*/  IMAD.X R27, R27, 0x1, R21, P2 ;  /* 0x000000011b1b7824 */ /* 0x000fe400010e0615 */
[----:B------:R0:W-:Y:S04]  /*2550*/  STG.E.64 desc[UR4][R28.64+0x28], R14 ;  /* 0x0000280e1c007986 */ /* 0x0001e8000c101b04 */
[----:B-----5:R0:W-:Y:S04]  /*2560*/  STG.E.64 desc[UR4][R28.64+0x30], R4 ;  /* 0x000030041c007986 */ /* 0x0201e8000c101b04 */
[----:B------:R0:W-:Y:S04]  /*2570*/  STG.E.64 desc[UR4][R28.64+0x38], R6 ;  /* 0x000038061c007986 */ /* 0x0001e8000c101b04 */
[----:B---3--:R0:W-:Y:S04]  /*2580*/  STG.E.64 desc[UR4][R28.64+0x40], R8 ;  /* 0x000040081c007986 */ /* 0x0081e8000c101b04 */
[----:B------:R0:W-:Y:S04]  /*2590*/  STG.E.64 desc[UR4][R28.64+0x48], R10 ;  /* 0x0000480a1c007986 */ /* 0x0001e8000c101b04 */
[----:B--2---:R0:W-:Y:S04]  /*25a0*/  STG.E.64 desc[UR4][R28.64+0x50], R16 ;  /* 0x000050101c007986 */ /* 0x0041e8000c101b04 */
[----:B------:R0:W-:Y:S01]  /*25b0*/  STG.E.64 desc[UR4][R28.64+0x58], R18 ;  /* 0x000058121c007986 */ /* 0x0001e2000c101b04 */
[----:B------:R-:W-:Y:S05]  /*25c0*/  @P1 BRA `(.L_x_37) ;  /* 0xfffffff400701947 */ /* 0x000fea000383ffff */
.L_x_36:
[----:B------:R-:W-:Y:S05]  /*25d0*/  @!P0 EXIT ;  /* 0x000000000000894d */ /* 0x000fea0003800000 */
[----:B------:R-:W-:Y:S02]  /*25e0*/  ISETP.GE.U32.AND P1, PT, R23, 0x4, PT ;  /* 0x000000041700780c */ /* 0x000fe40003f26070 */
[----:B------:R-:W-:-:S04]  /*25f0*/  LOP3.LUT R2, R24, 0x3, RZ, 0xc0, !PT ;  /* 0x0000000318027812 */ /* 0x000fc800078ec0ff */
[----:B------:R-:W-:-:S07]  /*2600*/  ISETP.NE.AND P0, PT, R2, RZ, PT ;  /* 0x000000ff0200720c */ /* 0x000fce0003f05270 */
[----:B------:R-:W-:Y:S06]  /*2610*/  @!P1 BRA `(.L_x_38) ;  /* 0x0000000400549947 */ /* 0x000fec0003800000 */
[C---:B------:R-:W-:Y:S01]  /*2620*/  IMAD R20, R0.reuse, 0x60, R1 ;  /* 0x0000006000147824 */ /* 0x040fe200078e0201 */
[----:B------:R-:W1:Y:S01]  /*2630*/  LDC.64 R22, c[0x0][0x380] ;  /* 0x0000e000ff167b82 */ /* 0x000e620000000a00 */
[----:B------:R-:W1:Y:S03]  /*2640*/  LDCU.64 UR6, c[0x0][0x388] ;  /* 0x00007100ff0677ac */ /* 0x000e660008000a00 */
[----:B0-----:R-:W2:Y:S04]  /*2650*/  LDL.128 R8, [R20] ;  /* 0x0000000014087983 */ /* 0x001ea80000100c00 */
[----:B------:R-:W3:Y:S04]  /*2660*/  LDL.128 R12, [R20+0x10] ;  /* 0x00001000140c7983 */ /* 0x000ee80000100c00 */
[----:B------:R-:W4:Y:S04]  /*2670*/  LDL.128 R16, [R20+0x20] ;  /* 0x0000200014107983 */ /* 0x000f280000100c00 */
[----:B------:R-:W5:Y:S01]  /*2680*/  LDL.128 R4, [R20+0x30] ;  /* 0x0000300014047983 */ /* 0x000f620000100c00 */
[----:B-1----:R-:W-:-:S04]  /*2690*/  IMAD.WIDE.U32 R22, R0, UR6, R22 ;  /* 0x0000000600167c25 */ /* 0x002fc8000f8e0016 */
[----:B------:R-:W-:Y:S02]  /*26a0*/  IMAD R27, R0, UR7, R23 ;  /* 0x00000007001b7c24 */ /* 0x000fe4000f8e0217 */
[----:B------:R-:W-:-:S05]  /*26b0*/  IMAD.MOV.U32 R26, RZ, RZ, R22 ;  /* 0x000000ffff1a7224 */ /* 0x000fca00078e0016 */
[----:B--2---:R-:W-:Y:S04]  /*26c0*/  STG.E.64 desc[UR4][R26.64], R8 ;  /* 0x000000081a007986 */ /* 0x004fe8000c101b04 */
[----:B------:R0:W-:Y:S04]  /*26d0*/  STG.E.64 desc[UR4][R26.64+0x8], R10 ;  /* 0x0000080a1a007986 */ /* 0x0001e8000c101b04 */
[----:B---3--:R-:W-:Y:S04]  /*26e0*/  STG.E.64 desc[UR4][R26.64+0x10], R12 ;  /* 0x0000100c1a007986 */ /* 0x008fe8000c101b04 */
[----:B------:R1:W-:Y:S04]  /*26f0*/  STG.E.64 desc[UR4][R26.64+0x18], R14 ;  /* 0x0000180e1a007986 */ /* 0x0003e8000c101b04 */
[----:B----4-:R-:W-:Y:S04]  /*2700*/  STG.E.64 desc[UR4][R26.64+0x20], R16 ;  /* 0x000020101a007986 */ /* 0x010fe8000c101b04 */
[----:B0-----:R-:W2:Y:S04]  /*2710*/  LDL.128 R8, [R20+0x40] ;  /* 0x0000400014087983 */ /* 0x001ea80000100c00 */
[----:B------:R0:W-:Y:S04]  /*2720*/  STG.E.64 desc[UR4][R26.64+0x28], R18 ;  /* 0x000028121a007986 */ /* 0x0001e8000c101b04 */
[----:B-1----:R-:W3:Y:S04]  /*2730*/  LDL.128 R12, [R20+0x50] ;  /* 0x00005000140c7983 */ /* 0x002ee80000100c00 */
[----:B0-----:R-:W4:Y:S01]  /*2740*/  LDL.128 R16, [R20+0x60] ;  /* 0x0000600014107983 */ /* 0x001f220000100c00 */
[----:B------:R-:W-:-:S04]  /*2750*/  IADD3 R22, P1, PT, R22, UR6, RZ ;  /* 0x0000000616167c10 */ /* 0x000fc8000ff3e0ff */
[----:B------:R-:W-:Y:S01]  /*2760*/  IADD3.X R23, PT, PT, R27, UR7, RZ, P1, !PT ;  /* 0x000000071b177c10 */ /* 0x000fe20008ffe4ff */
[----:B-----5:R-:W-:Y:S04]  /*2770*/  STG.E.64 desc[UR4][R26.64+0x30], R4 ;  /* 0x000030041a007986 */ /* 0x020fe8000c101b04 */
[----:B------:R0:W-:Y:S04]  /*2780*/  STG.E.64 desc[UR4][R26.64+0x38], R6 ;  /* 0x000038061a007986 */ /* 0x0001e8000c101b04 */
[----:B0-----:R-:W5:Y:S04]  /*2790*/  LDL.128 R4, [R20+0x70] ;  /* 0x0000700014047983 */ /* 0x001f680000100c00 */
[----:B--2---:R-:W-:Y:S04]  /*27a0*/  STG.E.64 desc[UR4][R26.64+0x40], R8 ;  /* 0x000040081a007986 */ /* 0x004fe8000c101b04 */
[----:B------:R0:W-:Y:S04]  /*27b0*/  STG.E.64 desc[UR4][R26.64+0x48], R10 ;  /* 0x0000480a1a007986 */ /* 0x0001e8000c101b04 */
[----:B---3--:R-:W-:Y:S04]  /*27c0*/  STG.E.64 desc[UR4][R26.64+0x50], R12 ;  /* 0x0000500c1a007986 */ /* 0x008fe8000c101b04 */
[----:B------:R1:W-:Y:S04]  /*27d0*/  STG.E.64 desc[UR4][R26.64+0x58], R14 ;  /* 0x0000580e1a007986 */ /* 0x0003e8000c101b04 */
[----:B0-----:R-:W2:Y:S04]  /*27e0*/  LDL.128 R8, [R20+0x80] ;  /* 0x0000800014087983 */ /* 0x001ea80000100c00 */
[----:B----4-:R-:W-:Y:S04]  /*27f0*/  STG.E.64 desc[UR4][R22.64], R16 ;  /* 0x0000001016007986 */ /* 0x010fe8000c101b04 */
[----:B-1----:R-:W3:Y:S04]  /*2800*/  LDL.128 R12, [R20+0x90] ;  /* 0x00009000140c7983 */ /* 0x002ee80000100c00 */
[----:B------:R0:W-:Y:S04]  /*2810*/  STG.E.64 desc[UR4][R22.64+0x8], R18 ;  /* 0x0000081216007986 */ /* 0x0001e8000c101b04 */
[----:B0-----:R-:W4:Y:S04]  /*2820*/  LDL.128 R16, [R20+0xa0] ;  /* 0x0000a00014107983 */ /* 0x001f280000100c00 */
        /* <DEDUP_REMOVED lines=8> */
[----:B-1----:R-:W3:Y:S04]  /*28b0*/  LDL.128 R12, [R20+0xd0] ;  /* 0x0000d000140c7983 */ /* 0x002ee80000100c00 */
[----:B----4-:R-:W-:Y:S04]  /*28c0*/  STG.E.64 desc[UR4][R22.64+0x40], R16 ;  /* 0x0000401016007986 */ /* 0x010fe8000c101b04 */
[----:B------:R0:W-:Y:S04]  /*28d0*/  STG.E.64 desc[UR4][R22.64+0x48], R18 ;  /* 0x0000481216007986 */ /* 0x0001e8000c101b04 */
        /* <DEDUP_REMOVED lines=28> */
[----:B0-----:R-:W4:Y:S04]  /*2aa0*/  LDL.128 R16, [R20+0x160] ;  /* 0x0001600014107983 */ /* 0x001f280000100c00 */
[----:B------:R-:W4:Y:S04]  /*2ab0*/  LDL.128 R20, [R20+0x170] ;  /* 0x0001700014147983 */ /* 0x000f280000100c00 */
[----:B-----5:R1:W-:Y:S04]  /*2ac0*/  STG.E.64 desc[UR4][R26.64+0x10], R4 ;  /* 0x000010041a007986 */ /* 0x0203e8000c101b04 */
[----:B------:R1:W-:Y:S01]  /*2ad0*/  STG.E.64 desc[UR4][R26.64+0x18], R6 ;  /* 0x000018061a007986 */ /* 0x0003e2000c101b04 */
[----:B------:R-:W-:-:S03]  /*2ae0*/  IADD3 R0, PT, PT, R0, 0x4, RZ ;  /* 0x0000000400007810 */ /* 0x000fc60007ffe0ff */
[----:B--2---:R1:W-:Y:S04]  /*2af0*/  STG.E.64 desc[UR4][R26.64+0x20], R8 ;  /* 0x000020081a007986 */ /* 0x0043e8000c101b04 */
[----:B------:R1:W-:Y:S04]  /*2b00*/  STG.E.64 desc[UR4][R26.64+0x28], R10 ;  /* 0x0000280a1a007986 */ /* 0x0003e8000c101b04 */
[----:B---3--:R1:W-:Y:S04]  /*2b10*/  STG.E.64 desc[UR4][R26.64+0x30], R12 ;  /* 0x0000300c1a007986 */ /* 0x0083e8000c101b04 */
[----:B------:R1:W-:Y:S04]  /*2b20*/  STG.E.64 desc[UR4][R26.64+0x38], R14 ;  /* 0x0000380e1a007986 */ /* 0x0003e8000c101b04 */
[----:B----4-:R1:W-:Y:S04]  /*2b30*/  STG.E.64 desc[UR4][R26.64+0x40], R16 ;  /* 0x000040101a007986 */ /* 0x0103e8000c101b04 */
[----:B------:R1:W-:Y:S04]  /*2b40*/  STG.E.64 desc[UR4][R26.64+0x48], R18 ;  /* 0x000048121a007986 */ /* 0x0003e8000c101b04 */
[----:B------:R1:W-:Y:S04]  /*2b50*/  STG.E.64 desc[UR4][R26.64+0x50], R20 ;  /* 0x000050141a007986 */ /* 0x0003e8000c101b04 */
[----:B------:R1:W-:Y:S02]  /*2b60*/  STG.E.64 desc[UR4][R26.64+0x58], R22 ;  /* 0x000058161a007986 */ /* 0x0003e4000c101b04 */
.L_x_38:
[----:B------:R-:W-:Y:S05]  /*2b70*/  @!P0 EXIT ;  /* 0x000000000000894d */ /* 0x000fea0003800000 */
[----:B------:R-:W-:Y:S02]  /*2b80*/  ISETP.NE.AND P0, PT, R2, 0x1, PT ;  /* 0x000000010200780c */ /* 0x000fe40003f05270 */
[----:B------:R-:W-:-:S04]  /*2b90*/  LOP3.LUT R24, R24, 0x1, RZ, 0xc0, !PT ;  /* 0x0000000118187812 */ /* 0x000fc800078ec0ff */
[----:B------:R-:W-:-:S07]  /*2ba0*/  ISETP.NE.U32.AND P1, PT, R24, 0x1, PT ;  /* 0x000000011800780c */ /* 0x000fce0003f25070 */
[----:B------:R-:W-:Y:S06]  /*2bb0*/  @!P0 BRA `(.L_x_39) ;  /* 0x0000000000b48947 */ /* 0x000fec0003800000 */
[C---:B------:R-:W-:Y:S01]  /*2bc0*/  IMAD R24, R0.reuse, 0x60, R1 ;  /* 0x0000006000187824 */ /* 0x040fe200078e0201 */
[----:B------:R-:W2:Y:S01]  /*2bd0*/  LDC.64 R2, c[0x0][0x380] ;  /* 0x0000e000ff027b82 */ /* 0x000ea20000000a00 */
[----:B------:R-:W2:Y:S03]  /*2be0*/  LDCU.64 UR6, c[0x0][0x388] ;  /* 0x00007100ff0677ac */ /* 0x000ea60008000a00 */
[----:B01----:R-:W3:Y:S04]  /*2bf0*/  LDL.128 R16, [R24] ;  /* 0x0000000018107983 */ /* 0x003ee80000100c00 */
[----:B------:R-:W4:Y:S04]  /*2c00*/  LDL.128 R4, [R24+0x10] ;  /* 0x0000100018047983 */ /* 0x000f280000100c00 */
[----:B------:R-:W5:Y:S04]  /*2c10*/  LDL.128 R8, [R24+0x20] ;  /* 0x0000200018087983 */ /* 0x000f680000100c00 */
[----:B------:R-:W5:Y:S04]  /*2c20*/  LDL.128 R12, [R24+0x30] ;  /* 0x00003000180c7983 */ /* 0x000f680000100c00 */
[----:B------:R-:W5:Y:S01]  /*2c30*/  LDL.128 R20, [R24+0x40] ;  /* 0x0000400018147983 */ /* 0x000f620000100c00 */
[----:B--2---:R-:W-:-:S04]  /*2c40*/  IMAD.WIDE.U32 R2, R0, UR6, R2 ;  /* 0x0000000600027c25 */ /* 0x004fc8000f8e0002 */
[----:B------:R-:W-:Y:S02]  /*2c50*/  IMAD R27, R0, UR7, R3 ;  /* 0x00000007001b7c24 */ /* 0x000fe4000f8e0203 */
[----:B------:R-:W-:-:S05]  /*2c60*/  IMAD.MOV.U32 R26, RZ, RZ, R2 ;  /* 0x000000ffff1a7224 */ /* 0x000fca00078e0002 */
[----:B---3--:R-:W-:Y:S04]  /*2c70*/  STG.E.64 desc[UR4][R26.64], R16 ;  /* 0x000000101a007986 */ /* 0x008fe8000c101b04 */
[----:B------:R0:W-:Y:S04]  /*2c80*/  STG.E.64 desc[UR4][R26.64+0x8], R18 ;  /* 0x000008121a007986 */ /* 0x0001e8000c101b04 */
[----:B0-----:R-:W2:Y:S01]  /*2c90*/  LDL.128 R16, [R24+0x50] ;  /* 0x0000500018107983 */ /* 0x001ea20000100c00 */
[----:B------:R-:W-:-:S03]  /*2ca0*/  IADD3 R2, P0, PT, R2, UR6, RZ ;  /* 0x0000000602027c10 */ /* 0x000fc6000ff1e0ff */
[----:B----4-:R-:W-:Y:S01]  /*2cb0*/  STG.E.64 desc[UR4][R26.64+0x10], R4 ;  /* 0x000010041a007986 */ /* 0x010fe2000c101b04 */
[----:B------:R-:W-:-:S03]  /*2cc0*/  IADD3.X R3, PT, PT, R27, UR7, RZ, P0, !PT ;  /* 0x000000071b037c10 */ /* 0x000fc600087fe4ff */
[----:B------:R0:W-:Y:S04]  /*2cd0*/  STG.E.64 desc[UR4][R26.64+0x18], R6 ;  /* 0x000018061a007986 */ /* 0x0001e8000c101b04 */
[----:B-----5:R-:W-:Y:S04]  /*2ce0*/  STG.E.64 desc[UR4][R26.64+0x20], R8 ;  /* 0x000020081a007986 */ /* 0x020fe8000c101b04 */
[----:B------:R1:W-:Y:S04]  /*2cf0*/  STG.E.64 desc[UR4][R26.64+0x28], R10 ;  /* 0x0000280a1a007986 */ /* 0x0003e8000c101b04 */
[----:B------:R-:W-:Y:S04]  /*2d00*/  STG.E.64 desc[UR4][R26.64+0x30], R12 ;  /* 0x0000300c1a007986 */ /* 0x000fe8000c101b04 */
[----:B------:R3:W-:Y:S04]  /*2d10*/  STG.E.64 desc[UR4][R26.64+0x38], R14 ;  /* 0x0000380e1a007986 */ /* 0x0007e8000c101b04 */
[----:B------:R-:W-:Y:S04]  /*2d20*/  STG.E.64 desc[UR4][R26.64+0x40], R20 ;  /* 0x000040141a007986 */ /* 0x000fe8000c101b04 */
[----:B------:R4:W-:Y:S04]  /*2d30*/  STG.E.64 desc[UR4][R26.64+0x48], R22 ;  /* 0x000048161a007986 */ /* 0x0009e8000c101b04 */
[----:B0-----:R-:W5:Y:S04]  /*2d40*/  LDL.128 R4, [R24+0x60] ;  /* 0x0000600018047983 */ /* 0x001f680000100c00 */
[----:B-1----:R-:W5:Y:S04]  /*2d50*/  LDL.128 R8, [R24+0x70] ;  /* 0x0000700018087983 */ /* 0x002f680000100c00 */
[----:B---3--:R-:W3:Y:S04]  /*2d60*/  LDL.128 R12, [R24+0x80] ;  /* 0x00008000180c7983 */ /* 0x008ee80000100c00 */
[----:B----4-:R-:W4:Y:S04]  /*2d70*/  LDL.128 R20, [R24+0xa0] ;  /* 0x0000a00018147983 */ /* 0x010f280000100c00 */
[----:B--2---:R-:W-:Y:S04]  /*2d80*/  STG.E.64 desc[UR4][R26.64+0x50], R16 ;  /* 0x000050101a007986 */ /* 0x004fe8000c101b04 */
[----:B------:R0:W-:Y:S04]  /*2d90*/  STG.E.64 desc[UR4][R26.64+0x58], R18 ;  /* 0x000058121a007986 */ /* 0x0001e8000c101b04 */
[----:B0-----:R-:W2:Y:S04]  /*2da0*/  LDL.128 R16, [R24+0x90] ;  /* 0x0000900018107983 */ /* 0x001ea80000100c00 */
[----:B------:R-:W2:Y:S04]  /*2db0*/  LDL.128 R24, [R24+0xb0] ;  /* 0x0000b00018187983 */ /* 0x000ea80000100c00 */
[----:B-----5:R0:W-:Y:S04]  /*2dc0*/  STG.E.64 desc[UR4][R2.64], R4 ;  /* 0x0000000402007986 */ /* 0x0201e8000c101b04 */
[----:B------:R0:W-:Y:S04]  /*2dd0*/  STG.E.64 desc[UR4][R2.64+0x8], R6 ;  /* 0x0000080602007986 */ /* 0x0001e8000c101b04 */
[----:B------:R0:W-:Y:S04]  /*2de0*/  STG.E.64 desc[UR4][R2.64+0x10], R8 ;  /* 0x0000100802007986 */ /* 0x0001e8000c101b04 */
[----:B------:R0:W-:Y:S04]  /*2df0*/  STG.E.64 desc[UR4][R2.64+0x18], R10 ;  /* 0x0000180a02007986 */ /* 0x0001e8000c101b04 */
[----:B---3--:R0:W-:Y:S04]  /*2e00*/  STG.E.64 desc[UR4][R2.64+0x20], R12 ;  /* 0x0000200c02007986 */ /* 0x0081e8000c101b04 */
[----:B------:R0:W-:Y:S04]  /*2e10*/  STG.E.64 desc[UR4][R2.64+0x28], R14 ;  /* 0x0000280e02007986 */ /* 0x0001e8000c101b04 */
[----:B----4-:R0:W-:Y:S04]  /*2e20*/  STG.E.64 desc[UR4][R2.64+0x40], R20 ;  /* 0x0000401402007986 */ /* 0x0101e8000c101b04 */
[----:B------:R0:W-:Y:S01]  /*2e30*/  STG.E.64 desc[UR4][R2.64+0x48], R22 ;  /* 0x0000481602007986 */ /* 0x0001e2000c101b04 */
[----:B------:R-:W-:-:S03]  /*2e40*/  IADD3 R0, PT, PT, R0, 0x2, RZ ;  /* 0x0000000200007810 */ /* 0x000fc60007ffe0ff */
[----:B--2---:R0:W-:Y:S04]  /*2e50*/  STG.E.64 desc[UR4][R2.64+0x30], R16 ;  /* 0x0000301002007986 */ /* 0x0041e8000c101b04 */
[----:B------:R0:W-:Y:S04]  /*2e60*/  STG.E.64 desc[UR4][R2.64+0x38], R18 ;  /* 0x0000381202007986 */ /* 0x0001e8000c101b04 */
[----:B------:R0:W-:Y:S04]  /*2e70*/  STG.E.64 desc[UR4][R2.64+0x50], R24 ;  /* 0x0000501802007986 */ /* 0x0001e8000c101b04 */
[----:B------:R0:W-:Y:S02]  /*2e80*/  STG.E.64 desc[UR4][R2.64+0x58], R26 ;  /* 0x0000581a02007986 */ /* 0x0001e4000c101b04 */
.L_x_39:
[----:B------:R-:W-:Y:S05]  /*2e90*/  @P1 EXIT ;  /* 0x000000000000194d */ /* 0x000fea0003800000 */
[C---:B0-----:R-:W-:Y:S01]  /*2ea0*/  IMAD R28, R0.reuse, 0x60, R1 ;  /* 0x00000060001c7824 */ /* 0x041fe200078e0201 */
[----:B------:R-:W0:Y:S01]  /*2eb0*/  LDC.64 R2, c[0x0][0x380] ;  /* 0x0000e000ff027b82 */ /* 0x000e220000000a00 */
[----:B------:R-:W0:Y:S03]  /*2ec0*/  LDCU.64 UR6, c[0x0][0x388] ;  /* 0x00007100ff0677ac */ /* 0x000e260008000a00 */
[----:B-1----:R-:W2:Y:S04]  /*2ed0*/  LDL.128 R8, [R28] ;  /* 0x000000001c087983 */ /* 0x002ea80000100c00 */
[----:B------:R-:W3:Y:S04]  /*2ee0*/  LDL.128 R4, [R28+0x10] ;  /* 0x000010001c047983 */ /* 0x000ee80000100c00 */
[----:B------:R-:W4:Y:S04]  /*2ef0*/  LDL.128 R12, [R28+0x20] ;  /* 0x000020001c0c7983 */ /* 0x000f280000100c00 */
[----:B------:R-:W5:Y:S04]  /*2f00*/  LDL.128 R16, [R28+0x30] ;  /* 0x000030001c107983 */ /* 0x000f680000100c00 */
[----:B------:R-:W5:Y:S04]  /*2f10*/  LDL.128 R20, [R28+0x40] ;  /* 0x000040001c147983 */ /* 0x000f680000100c00 */
[----:B------:R-:W5:Y:S01]  /*2f20*/  LDL.128 R24, [R28+0x50] ;  /* 0x000050001c187983 */ /* 0x000f620000100c00 */
[----:B0-----:R-:W-:-:S04]  /*2f30*/  IMAD.WIDE.U32 R2, R0, UR6, R2 ;  /* 0x0000000600027c25 */ /* 0x001fc8000f8e0002 */
[----:B------:R-:W-:-:S05]  /*2f40*/  IMAD R3, R0, UR7, R3 ;  /* 0x0000000700037c24 */ /* 0x000fca000f8e0203 */
[----:B--2---:R-:W-:Y:S04]  /*2f50*/  STG.E.64 desc[UR4][R2.64], R8 ;  /* 0x0000000802007986 */ /* 0x004fe8000c101b04 */
[----:B------:R-:W-:Y:S04]  /*2f60*/  STG.E.64 desc[UR4][R2.64+0x8], R10 ;  /* 0x0000080a02007986 */ /* 0x000fe8000c101b04 */
[----:B---3--:R-:W-:Y:S04]  /*2f70*/  STG.E.64 desc[UR4][R2.64+0x10], R4 ;  /* 0x0000100402007986 */ /* 0x008fe8000c101b04 */
[----:B------:R-:W-:Y:S04]  /*2f80*/  STG.E.64 desc[UR4][R2.64+0x18], R6 ;  /* 0x0000180602007986 */ /* 0x000fe8000c101b04 */
[----:B----4-:R-:W-:Y:S04]  /*2f90*/  STG.E.64 desc[UR4][R2.64+0x20], R12 ;  /* 0x0000200c02007986 */ /* 0x010fe8000c101b04 */
[----:B------:R-:W-:Y:S04]  /*2fa0*/  STG.E.64 desc[UR4][R2.64+0x28], R14 ;  /* 0x0000280e02007986 */ /* 0x000fe8000c101b04 */
[----:B-----5:R-:W-:Y:S04]  /*2fb0*/  STG.E.64 desc[UR4][R2.64+0x30], R16 ;  /* 0x0000301002007986 */ /* 0x020fe8000c101b04 */
[----:B------:R-:W-:Y:S04]  /*2fc0*/  STG.E.64 desc[UR4][R2.64+0x38], R18 ;  /* 0x0000381202007986 */ /* 0x000fe8000c101b04 */
[----:B------:R-:W-:Y:S04]  /*2fd0*/  STG.E.64 desc[UR4][R2.64+0x40], R20 ;  /* 0x0000401402007986 */ /* 0x000fe8000c101b04 */
[----:B------:R-:W-:Y:S04]  /*2fe0*/  STG.E.64 desc[UR4][R2.64+0x48], R22 ;  /* 0x0000481602007986 */ /* 0x000fe8000c101b04 */
[----:B------:R-:W-:Y:S04]  /*2ff0*/  STG.E.64 desc[UR4][R2.64+0x50], R24 ;  /* 0x0000501802007986 */ /* 0x000fe8000c101b04 */
[----:B------:R-:W-:Y:S01]  /*3000*/  STG.E.64 desc[UR4][R2.64+0x58], R26 ;  /* 0x0000581a02007986 */ /* 0x000fe2000c101b04 */
[----:B------:R-:W-:Y:S05]  /*3010*/  EXIT ;  /* 0x000000000000794d */ /* 0x000fea0003800000 */
.L_x_40:
        /* <DEDUP_REMOVED lines=14> */
.L_x_60:


//--------------------- .text._Z6fill2DPdmii      --------------------------
	.section	.text._Z6fill2DPdmii,"ax",@progbits
	.align	128
        .global         _Z6fill2DPdmii
        .type           _Z6fill2DPdmii,@function
        .size           _Z6fill2DPdmii,(.L_x_61 - _Z6fill2DPdmii)
        .other          _Z6fill2DPdmii,@"STO_CUDA_ENTRY STV_DEFAULT"
_Z6fill2DPdmii:
.text._Z6fill2DPdmii:
[----:B------:R-:W-:Y:S01]  /*0000*/  LDC R1, c[0x0][0x37c] ;  /* 0x0000df00ff017b82 */ /* 0x000fe20000000800 */
[----:B------:R-:W-:Y:S05]  /*0010*/  EXIT ;  /* 0x000000000000794d */ /* 0x000fea0003800000 */
.L_x_41:
        /* <DEDUP_REMOVED lines=14> */
.L_x_61:


//--------------------- .text._Z6fill1DiPdd       --------------------------
	.section	.text._Z6fill1DiPdd,"ax",@progbits
	.align	128
        .global         _Z6fill1DiPdd
        .type           _Z6fill1DiPdd,@function
        .size           _Z6fill1DiPdd,(.L_x_62 - _Z6fill1DiPdd)
        .other          _Z6fill1DiPdd,@"STO_CUDA_ENTRY STV_DEFAULT"
_Z6fill1DiPdd:
.text._Z6fill1DiPdd:
[----:B------:R-:W-:Y:S08]  /*0000*/  LDC R1, c[0x0][0x37c] ;  /* 0x0000df00ff017b82 */ /* 0x000ff00000000800 */
[----:B------:R-:W0:Y:S02]  /*0010*/  LDC R8, c[0x0][0x380] ;  /* 0x0000e000ff087b82 */ /* 0x000e240000000800 */
[----:B0-----:R-:W-:-:S13]  /*0020*/  ISETP.GE.AND P0, PT, R8, 0x1, PT ;  /* 0x000000010800780c */ /* 0x001fda0003f06270 */
[----:B------:R-:W-:Y:S05]  /*0030*/  @!P0 EXIT ;  /* 0x000000000000894d */ /* 0x000fea0003800000 */
[C---:B------:R-:W-:Y:S01]  /*0040*/  ISETP.GE.U32.AND P1, PT, R8.reuse, 0x10, PT ;  /* 0x000000100800780c */ /* 0x040fe20003f26070 */
[----:B------:R-:W0:Y:S01]  /*0050*/  LDCU.64 UR6, c[0x0][0x358] ;  /* 0x00006b00ff0677ac */ /* 0x000e220008000a00 */
[----:B------:R-:W-:Y:S01]  /*0060*/  LOP3.LUT R10, R8, 0xf, RZ, 0xc0, !PT ;  /* 0x0000000f080a7812 */ /* 0x000fe200078ec0ff */
[----:B------:R-:W-:-:S03]  /*0070*/  IMAD.MOV.U32 R7, RZ, RZ, RZ ;  /* 0x000000ffff077224 */ /* 0x000fc600078e00ff */
[----:B------:R-:W-:-:S07]  /*0080*/  ISETP.NE.AND P0, PT, R10, RZ, PT ;  /* 0x000000ff0a00720c */ /* 0x000fce0003f05270 */
[----:B------:R-:W-:Y:S06]  /*0090*/  @!P1 BRA `(.L_x_42) ;  /* 0x00000000007c9947 */ /* 0x000fec0003800000 */
[----:B------:R-:W1:Y:S01]  /*00a0*/  LDCU.64 UR4, c[0x0][0x388] ;  /* 0x00007100ff0477ac */ /* 0x000e620008000a00 */
[----:B------:R-:W2:Y:S01]  /*00b0*/  LDC.64 R4, c[0x0][0x390] ;  /* 0x0000e400ff047b82 */ /* 0x000ea20000000a00 */
[----:B------:R-:W-:-:S05]  /*00c0*/  LOP3.LUT R7, R8, 0x7ffffff0, RZ, 0xc0, !PT ;  /* 0x7ffffff008077812 */ /* 0x000fca00078ec0ff */
[----:B------:R-:W-:Y:S01]  /*00d0*/  IMAD.MOV R0, RZ, RZ, -R7 ;  /* 0x000000ffff007224 */ /* 0x000fe200078e0a07 */
[----:B-1----:R-:W-:-:S04]  /*00e0*/  UIADD3 UR4, UP0, UPT, UR4, 0x40, URZ ;  /* 0x0000004004047890 */ /* 0x002fc8000ff1e0ff */
[----:B------:R-:W-:Y:S02]  /*00f0*/  UIADD3.X UR5, UPT, UPT, URZ, UR5, URZ, UP0, !UPT ;  /* 0x00000005ff057290 */ /* 0x000fe400087fe4ff */
[----:B------:R-:W-:-:S04]  /*0100*/  IMAD.U32 R6, RZ, RZ, UR4 ;  /* 0x00000004ff067e24 */ /* 0x000fc8000f8e00ff */
[----:B------:R-:W-:-:S07]  /*0110*/  IMAD.U32 R9, RZ, RZ, UR5 ;  /* 0x00000005ff097e24 */ /* 0x000fce000f8e00ff */
.L_x_43:
[----:B------:R-:W-:Y:S01]  /*0120*/  IADD3 R0, PT, PT, R0, 0x10, RZ ;  /* 0x0000001000007810 */ /* 0x000fe20007ffe0ff */
[----:B-1----:R-:W-:Y:S02]  /*0130*/  IMAD.MOV.U32 R2, RZ, RZ, R6 ;  /* 0x000000ffff027224 */ /* 0x002fe400078e0006 */
[----:B------:R-:W-:Y:S01]  /*0140*/  IMAD.MOV.U32 R3, RZ, RZ, R9 ;  /* 0x000000ffff037224 */ /* 0x000fe200078e0009 */
[----:B------:R-:W-:Y:S02]  /*0150*/  ISETP.NE.AND P1, PT, R0, RZ, PT ;  /* 0x000000ff0000720c */ /* 0x000fe40003f25270 */
[----:B------:R-:W-:Y:S02]  /*0160*/  IADD3 R6, P2, PT, R2, 0x80, RZ ;  /* 0x0000008002067810 */ /* 0x000fe40007f5e0ff */
[----:B0-2---:R1:W-:Y:S03]  /*0170*/  STG.E.64 desc[UR6][R2.64+-0x40], R4 ;  /* 0xffffc00402007986 */ /* 0x0053e6000c101b06 */
[----:B------:R-:W-:Y:S01]  /*0180*/  IMAD.X R9, RZ, RZ, R3, P2 ;  /* 0x000000ffff097224 */ /* 0x000fe200010e0603 */
[----:B------:R1:W-:Y:S04]  /*0190*/  STG.E.64 desc[UR6][R2.64+-0x38], R4 ;  /* 0xffffc80402007986 */ /* 0x0003e8000c101b06 */
        /* <DEDUP_REMOVED lines=13> */
[----:B------:R1:W-:Y:S01]  /*0270*/  STG.E.64 desc[UR6][R2.64+0x38], R4 ;  /* 0x0000380402007986 */ /* 0x0003e2000c101b06 */
[----:B------:R-:W-:Y:S05]  /*0280*/  @P1 BRA `(.L_x_43) ;  /* 0xfffffffc00a41947 */ /* 0x000fea000383ffff */
.L_x_42:
[----:B0-----:R-:W-:Y:S05]  /*0290*/  @!P0 EXIT ;  /* 0x000000000000894d */ /* 0x001fea0003800000 */
[----:B------:R-:W-:Y:S02]  /*02a0*/  ISETP.GE.U32.AND P0, PT, R10, 0x8, PT ;  /* 0x000000080a00780c */ /* 0x000fe40003f06070 */
[----:B------:R-:W-:-:S04]  /*02b0*/  LOP3.LUT R6, R8, 0x7, RZ, 0xc0, !PT ;  /* 0x0000000708067812 */ /* 0x000fc800078ec0ff */
[----:B------:R-:W-:-:S07]  /*02c0*/  ISETP.NE.AND P1, PT, R6, RZ, PT ;  /* 0x000000ff0600720c */ /* 0x000fce0003f25270 */
[----:B------:R-:W-:Y:S06]  /*02d0*/  @!P0 BRA `(.L_x_44) ;  /* 0x0000000000308947 */ /* 0x000fec0003800000 */
[----:B-1----:R-:W0:Y:S08]  /*02e0*/  LDC.64 R2, c[0x0][0x388] ;  /* 0x0000e200ff027b82 */ /* 0x002e300000000a00 */
[----:B------:R-:W1:Y:S01]  /*02f0*/  LDC.64 R4, c[0x0][0x390] ;  /* 0x0000e400ff047b82 */ /* 0x000e620000000a00 */
[----:B0-----:R-:W-:-:S04]  /*0300*/  IMAD.WIDE.U32 R2, R7, 0x8, R2 ;  /* 0x0000000807027825 */ /* 0x001fc800078e0002 */
[----:B------:R-:W-:Y:S01]  /*0310*/  VIADD R7, R7, 0x8 ;  /* 0x0000000807077836 */ /* 0x000fe20000000000 */
[----:B-1----:R0:W-:Y:S04]  /*0320*/  STG.E.64 desc[UR6][R2.64], R4 ;  /* 0x0000000402007986 */ /* 0x0021e8000c101b06 */
[----:B------:R0:W-:Y:S04]  /*0330*/  STG.E.64 desc[UR6][R2.64+0x8], R4 ;  /* 0x0000080402007986 */ /* 0x0001e8000c101b06 */
[----:B------:R0:W-:Y:S04]  /*0340*/  STG.E.64 desc[UR6][R2.64+0x10], R4 ;  /* 0x0000100402007986 */ /* 0x0001e8000c101b06 */
[----:B------:R0:W-:Y:S04]  /*0350*/  STG.E.64 desc[UR6][R2.64+0x18], R4 ;  /* 0x0000180402007986 */ /* 0x0001e8000c101b06 */
[----:B------:R0:W-:Y:S04]  /*0360*/  STG.E.64 desc[UR6][R2.64+0x20], R4 ;  /* 0x0000200402007986 */ /* 0x0001e8000c101b06 */
[----:B------:R0:W-:Y:S04]  /*0370*/  STG.E.64 desc[UR6][R2.64+0x28], R4 ;  /* 0x0000280402007986 */ /* 0x0001e8000c101b06 */
[----:B------:R0:W-:Y:S04]  /*0380*/  STG.E.64 desc[UR6][R2.64+0x30], R4 ;  /* 0x0000300402007986 */ /* 0x0001e8000c101b06 */
[----:B------:R0:W-:Y:S02]  /*0390*/  STG.E.64 desc[UR6][R2.64+0x38], R4 ;  /* 0x0000380402007986 */ /* 0x0001e4000c101b06 */
.L_x_44:
[----:B------:R-:W-:Y:S05]  /*03a0*/  @!P1 EXIT ;  /* 0x000000000000994d */ /* 0x000fea0003800000 */
[----:B------:R-:W-:Y:S02]  /*03b0*/  ISETP.GE.U32.AND P0, PT, R6, 0x4, PT ;  /* 0x000000040600780c */ /* 0x000fe40003f06070 */
[----:B------:R-:W-:-:S04]  /*03c0*/  LOP3.LUT R0, R8, 0x3, RZ, 0xc0, !PT ;  /* 0x0000000308007812 */ /* 0x000fc800078ec0ff */
[----:B------:R-:W-:-:S07]  /*03d0*/  ISETP.NE.AND P1, PT, R0, RZ, PT ;  /* 0x000000ff0000720c */ /* 0x000fce0003f25270 */
[----:B------:R-:W-:Y:S06]  /*03e0*/  @!P0 BRA `(.L_x_45) ;  /* 0x0000000000208947 */ /* 0x000fec0003800000 */
[----:B01----:R-:W0:Y:S08]  /*03f0*/  LDC.64 R2, c[0x0][0x388] ;  /* 0x0000e200ff027b82 */ /* 0x003e300000000a00 */
[----:B------:R-:W1:Y:S01]  /*0400*/  LDC.64 R4, c[0x0][0x390] ;  /* 0x0000e400ff047b82 */ /* 0x000e620000000a00 */
[----:B0-----:R-:W-:-:S04]  /*0410*/  IMAD.WIDE.U32 R2, R7, 0x8, R2 ;  /* 0x0000000807027825 */ /* 0x001fc800078e0002 */
[----:B------:R-:W-:Y:S01]  /*0420*/  VIADD R7, R7, 0x4 ;  /* 0x0000000407077836 */ /* 0x000fe20000000000 */
[----:B-1----:R2:W-:Y:S04]  /*0430*/  STG.E.64 desc[UR6][R2.64], R4 ;  /* 0x0000000402007986 */ /* 0x0025e8000c101b06 */
[----:B------:R2:W-:Y:S04]  /*0440*/  STG.E.64 desc[UR6][R2.64+0x8], R4 ;  /* 0x0000080402007986 */ /* 0x0005e8000c101b06 */
[----:B------:R2:W-:Y:S04]  /*0450*/  STG.E.64 desc[UR6][R2.64+0x10], R4 ;  /* 0x0000100402007986 */ /* 0x0005e8000c101b06 */
[----:B------:R2:W-:Y:S02]  /*0460*/  STG.E.64 desc[UR6][R2.64+0x18], R4 ;  /* 0x0000180402007986 */ /* 0x0005e4000c101b06 */
.L_x_45:
[----:B------:R-:W-:Y:S05]  /*0470*/  @!P1 EXIT ;  /* 0x000000000000994d */ /* 0x000fea0003800000 */
[----:B012---:R-:W0:Y:S01]  /*0480*/  LDC.64 R2, c[0x0][0x388] ;  /* 0x0000e200ff027b82 */ /* 0x007e220000000a00 */
[----:B------:R-:W-:-:S07]  /*0490*/  IADD3 R0, PT, PT, -R0, RZ, RZ ;  /* 0x000000ff00007210 */ /* 0x000fce0007ffe1ff */
[----:B------:R-:W1:Y:S01]  /*04a0*/  LDC.64 R4, c[0x0][0x390] ;  /* 0x0000e400ff047b82 */ /* 0x000e620000000a00 */
[----:B0-----:R-:W-:-:S07]  /*04b0*/  IMAD.WIDE.U32 R2, R7, 0x8, R2 ;  /* 0x0000000807027825 */ /* 0x001fce00078e0002 */
.L_x_46:
[----:B------:R-:W-:Y:S01]  /*04c0*/  VIADD R0, R0, 0x1 ;  /* 0x0000000100007836 */ /* 0x000fe20000000000 */
[----:B-1----:R0:W-:Y:S04]  /*04d0*/  STG.E.64 desc[UR6][R2.64], R4 ;  /* 0x0000000402007986 */ /* 0x0021e8000c101b06 */
[----:B------:R-:W-:Y:S02]  /*04e0*/  ISETP.NE.AND P0, PT, R0, RZ, PT ;  /* 0x000000ff0000720c */ /* 0x000fe40003f05270 */
[----:B0-----:R-:W-:-:S05]  /*04f0*/  IADD3 R2, P1, PT, R2, 0x8, RZ ;  /* 0x0000000802027810 */ /* 0x001fca0007f3e0ff */
[----:B------:R-:W-:-:S06]  /*0500*/  IMAD.X R3, RZ, RZ, R3, P1 ;  /* 0x000000ffff037224 */ /* 0x000fcc00008e0603 */
[----:B------:R-:W-:Y:S05]  /*0510*/  @P0 BRA `(.L_x_46) ;  /* 0xfffffffc00e80947 */ /* 0x000fea000383ffff */
[----:B------:R-:W-:Y:S05]  /*0520*/  EXIT ;  /* 0x000000000000794d */ /* 0x000fea0003800000 */
.L_x_47:
        /* <DEDUP_REMOVED lines=13> */
.L_x_62:


//--------------------- .text._Z3addiPfS_         --------------------------
	.section	.text._Z3addiPfS_,"ax",@progbits
	.align	128
        .global         _Z3addiPfS_
        .type           _Z3addiPfS_,@function
        .size           _Z3addiPfS_,(.L_x_63 - _Z3addiPfS_)
        .other          _Z3addiPfS_,@"STO_CUDA_ENTRY STV_DEFAULT"
_Z3addiPfS_:
.text._Z3addiPfS_:
[----:B------:R-:W-:Y:S08]  /*0000*/  LDC R1, c[0x0][0x37c] ;  /* 0x0000df00ff017b82 */ /* 0x000ff00000000800 */
[----:B------:R-:W0:Y:S02]  /*0010*/  LDC R6, c[0x0][0x380] ;  /* 0x0000e000ff067b82 */ /* 0x000e240000000800 */
[----:B0-----:R-:W-:-:S13]  /*0020*/  ISETP.GE.AND P0, PT, R6, 0x1, PT ;  /* 0x000000010600780c */ /* 0x001fda0003f06270 */
[----:B------:R-:W-:Y:S05]  /*0030*/  @!P0 EXIT ;  /* 0x000000000000894d */ /* 0x000fea0003800000 */
[C---:B------:R-:W-:Y:S01]  /*0040*/  ISETP.GE.U32.AND P1, PT, R6.reuse, 0x10, PT ;  /* 0x000000100600780c */ /* 0x040fe20003f26070 */
[----:B------:R-:W0:Y:S01]  /*0050*/  LDCU.64 UR8, c[0x0][0x358] ;  /* 0x00006b00ff0877ac */ /* 0x000e220008000a00 */
[----:B------:R-:W-:Y:S01]  /*0060*/  LOP3.LUT R10, R6, 0xf, RZ, 0xc0, !PT ;  /* 0x0000000f060a7812 */ /* 0x000fe200078ec0ff */
[----:B------:R-:W-:-:S03]  /*0070*/  HFMA2 R0, -RZ, RZ, 0, 0 ;  /* 0x00000000ff007431 */ /* 0x000fc600000001ff */
[----:B------:R-:W-:-:S07]  /*0080*/  ISETP.NE.AND P0, PT, R10, RZ, PT ;  /* 0x000000ff0a00720c */ /* 0x000fce0003f05270 */
[----:B------:R-:W-:Y:S06]  /*0090*/  @!P1 BRA `(.L_x_48) ;  /* 0x0000000400589947 */ /* 0x000fec0003800000 */
[----:B------:R-:W1:Y:S01]  /*00a0*/  LDCU.64 UR6, c[0x0][0x388] ;  /* 0x00007100ff0677ac */ /* 0x000e620008000a00 */
[----:B------:R-:W-:Y:S01]  /*00b0*/  LOP3.LUT R0, R6, 0x7ffffff0, RZ, 0xc0, !PT ;  /* 0x7ffffff006007812 */ /* 0x000fe200078ec0ff */
[----:B------:R-:W2:Y:S03]  /*00c0*/  LDCU.64 UR4, c[0x0][0x390] ;  /* 0x00007200ff0477ac */ /* 0x000ea60008000a00 */
[----:B------:R-:W-:Y:S01]  /*00d0*/  IADD3 R7, PT, PT, -R0, RZ, RZ ;  /* 0x000000ff00077210 */ /* 0x000fe20007ffe1ff */
[----:B-1----:R-:W-:Y:S02]  /*00e0*/  UIADD3 UR6, UP0, UPT, UR6, 0x20, URZ ;  /* 0x0000002006067890 */ /* 0x002fe4000ff1e0ff */
[----:B--2---:R-:W-:Y:S02]  /*00f0*/  UIADD3 UR4, UP1, UPT, UR4, 0x20, URZ ;  /* 0x0000002004047890 */ /* 0x004fe4000ff3e0ff */
[----:B------:R-:W-:-:S02]  /*0100*/  UIADD3.X UR7, UPT, UPT, URZ, UR7, URZ, UP0, !UPT ;  /* 0x00000007ff077290 */ /* 0x000fc400087fe4ff */
[----:B------:R-:W-:Y:S01]  /*0110*/  MOV R12, UR6 ;  /* 0x00000006000c7c02 */ /* 0x000fe20008000f00 */
[----:B------:R-:W-:Y:S01]  /*0120*/  UIADD3.X UR5, UPT, UPT, URZ, UR5, URZ, UP1, !UPT ;  /* 0x00000005ff057290 */ /* 0x000fe20008ffe4ff */
[----:B------:R-:W-:Y:S02]  /*0130*/  MOV R8, UR4 ;  /* 0x0000000400087c02 */ /* 0x000fe40008000f00 */
[----:B------:R-:W-:-:S03]  /*0140*/  MOV R3, UR7 ;  /* 0x0000000700037c02 */ /* 0x000fc60008000f00 */
[----:B------:R-:W-:-:S07]  /*0150*/  MOV R9, UR5 ;  /* 0x0000000500097c02 */ /* 0x000fce0008000f00 */
.L_x_49:
[----:B------:R-:W-:Y:S02]  /*0160*/  MOV R2, R12 ;  /* 0x0000000c00027202 */ /* 0x000fe40000000f00 */
[----:B-1----:R-:W-:Y:S02]  /*0170*/  MOV R4, R8 ;  /* 0x0000000800047202 */ /* 0x002fe40000000f00 */
[----:B------:R-:W-:Y:S01]  /*0180*/  MOV R5, R9 ;  /* 0x0000000900057202 */ /* 0x000fe20000000f00 */
[----:B0-----:R-:W2:Y:S04]  /*0190*/  LDG.E R8, desc[UR8][R2.64+-0x20] ;  /* 0xffffe00802087981 */ /* 0x001ea8000c1e1900 */
[----:B------:R-:W2:Y:S04]  /*01a0*/  LDG.E R9, desc[UR8][R4.64+-0x20] ;  /* 0xffffe00804097981 */ /* 0x000ea8000c1e1900 */
[----:B------:R-:W3:Y:S04]  /*01b0*/  LDG.E R11, desc[UR8][R4.64+-0x1c] ;  /* 0xffffe408040b7981 */ /* 0x000ee8000c1e1900 */
[----:B------:R-:W4:Y:S04]  /*01c0*/  LDG.E R13, desc[UR8][R4.64+-0x18] ;  /* 0xffffe808040d7981 */ /* 0x000f28000c1e1900 */
[----:B------:R-:W5:Y:S01]  /*01d0*/  LDG.E R15, desc[UR8][R4.64+-0x14] ;  /* 0xffffec08040f7981 */ /* 0x000f62000c1e1900 */
[----:B--2---:R-:W-:-:S05]  /*01e0*/  FADD R9, R8, R9 ;  /* 0x0000000908097221 */ /* 0x004fca0000000000 */
[----:B------:R0:W-:Y:S04]  /*01f0*/  STG.E desc[UR8][R4.64+-0x20], R9 ;  /* 0xffffe00904007986 */ /* 0x0001e8000c101908 */
[----:B------:R-:W3:Y:S04]  /*0200*/  LDG.E R8, desc[UR8][R2.64+-0x1c] ;  /* 0xffffe40802087981 */ /* 0x000ee8000c1e1900 */
[----:B0-----:R-:W2:Y:S01]  /*0210*/  LDG.E R9, desc[UR8][R4.64+-0x10] ;  /* 0xfffff00804097981 */ /* 0x001ea2000c1e1900 */
[----:B---3--:R-:W-:-:S05]  /*0220*/  FADD R11, R8, R11 ;  /* 0x0000000b080b7221 */ /* 0x008fca0000000000 */
[----:B------:R0:W-:Y:S04]  /*0230*/  STG.E desc[UR8][R4.64+-0x1c], R11 ;  /* 0xffffe40b04007986 */ /* 0x0001e8000c101908 */
[----:B------:R-:W4:Y:S04]  /*0240*/  LDG.E R8, desc[UR8][R2.64+-0x18] ;  /* 0xffffe80802087981 */ /* 0x000f28000c1e1900 */
[----:B0-----:R-:W3:Y:S01]  /*0250*/  LDG.E R11, desc[UR8][R4.64+-0xc] ;  /* 0xfffff408040b7981 */ /* 0x001ee2000c1e1900 */
[----:B----4-:R-:W-:-:S05]  /*0260*/  FADD R13, R8, R13 ;  /* 0x0000000d080d7221 */ /* 0x010fca0000000000 */
[----:B------:R0:W-:Y:S04]  /*0270*/  STG.E desc[UR8][R4.64+-0x18], R13 ;  /* 0xffffe80d04007986 */ /* 0x0001e8000c101908 */
[----:B------:R-:W5:Y:S04]  /*0280*/  LDG.E R8, desc[UR8][R2.64+-0x14] ;  /* 0xffffec0802087981 */ /* 0x000f68000c1e1900 */
[----:B0-----:R-:W4:Y:S01]  /*0290*/  LDG.E R13, desc[UR8][R4.64+-0x8] ;  /* 0xfffff808040d7981 */ /* 0x001f22000c1e1900 */
[----:B-----5:R-:W-:-:S05]  /*02a0*/  FADD R15, R8, R15 ;  /* 0x0000000f080f7221 */ /* 0x020fca0000000000 */
[----:B------:R0:W-:Y:S04]  /*02b0*/  STG.E desc[UR8][R4.64+-0x14], R15 ;  /* 0xffffec0f04007986 */ /* 0x0001e8000c101908 */
[----:B------:R-:W2:Y:S04]  /*02c0*/  LDG.E R8, desc[UR8][R2.64+-0x10] ;  /* 0xfffff00802087981 */ /* 0x000ea8000c1e1900 */
[----:B0-----:R-:W5:Y:S01]  /*02d0*/  LDG.E R15, desc[UR8][R4.64+-0x4] ;  /* 0xfffffc08040f7981 */ /* 0x001f62000c1e1900 */
        /* <DEDUP_REMOVED lines=34> */
[----:B------:R-:W3:Y:S02]  /*0500*/  LDG.E R8, desc[UR8][R2.64+0x14] ;  /* 0x0000140802087981 */ /* 0x000ee4000c1e1900 */
[----:B---3--:R-:W-:-:S05]  /*0510*/  FADD R11, R8, R11 ;  /* 0x0000000b080b7221 */ /* 0x008fca0000000000 */
[----:B------:R1:W-:Y:S04]  /*0520*/  STG.E desc[UR8][R4.64+0x14], R11 ;  /* 0x0000140b04007986 */ /* 0x0003e8000c101908 */
[----:B------:R-:W4:Y:S01]  /*0530*/  LDG.E R8, desc[UR8][R2.64+0x18] ;  /* 0x0000180802087981 */ /* 0x000f22000c1e1900 */
[----:B------:R-:W-:Y:S01]  /*0540*/  IADD3 R7, PT, PT, R7, 0x10, RZ ;  /* 0x0000001007077810 */ /* 0x000fe20007ffe0ff */
[----:B----4-:R-:W-:-:S05]  /*0550*/  FADD R13, R8, R13 ;  /* 0x0000000d080d7221 */ /* 0x010fca0000000000 */
[----:B------:R1:W-:Y:S04]  /*0560*/  STG.E desc[UR8][R4.64+0x18], R13 ;  /* 0x0000180d04007986 */ /* 0x0003e8000c101908 */
[----:B------:R2:W5:Y:S01]  /*0570*/  LDG.E R8, desc[UR8][R2.64+0x1c] ;  /* 0x00001c0802087981 */ /* 0x000562000c1e1900 */
[----:B------:R-:W-:Y:S02]  /*0580*/  ISETP.NE.AND P1, PT, R7, RZ, PT ;  /* 0x000000ff0700720c */ /* 0x000fe40003f25270 */
[----:B------:R-:W-:-:S05]  /*0590*/  IADD3 R12, P2, PT, R2, 0x40, RZ ;  /* 0x00000040020c7810 */ /* 0x000fca0007f5e0ff */
[----:B--2---:R-:W-:Y:S02]  /*05a0*/  IMAD.X R3, RZ, RZ, R3, P2 ;  /* 0x000000ffff037224 */ /* 0x004fe400010e0603 */
[----:B-----5:R-:W-:Y:S01]  /*05b0*/  FADD R15, R8, R15 ;  /* 0x0000000f080f7221 */ /* 0x020fe20000000000 */
[----:B------:R-:W-:-:S04]  /*05c0*/  IADD3 R8, P3, PT, R4, 0x40, RZ ;  /* 0x0000004004087810 */ /* 0x000fc80007f7e0ff */
[----:B------:R1:W-:Y:S01]  /*05d0*/  STG.E desc[UR8][R4.64+0x1c], R15 ;  /* 0x00001c0f04007986 */ /* 0x0003e2000c101908 */
[----:B0-----:R-:W-:Y:S01]  /*05e0*/  IADD3.X R9, PT, PT, RZ, R5, RZ, P3, !PT ;  /* 0x00000005ff097210 */ /* 0x001fe20001ffe4ff */
[----:B------:R-:W-:Y:S07]  /*05f0*/  @P1 BRA `(.L_x_49) ;  /* 0xfffffff800d81947 */ /* 0x000fee000383ffff */
.L_x_48:
[----:B0-----:R-:W-:Y:S05]  /*0600*/  @!P0 EXIT ;  /* 0x000000000000894d */ /* 0x001fea0003800000 */
[----:B------:R-:W-:Y:S02]  /*0610*/  ISETP.GE.U32.AND P0, PT, R10, 0x8, PT ;  /* 0x000000080a00780c */ /* 0x000fe40003f06070 */
[----:B------:R-:W-:-:S04]  /*0620*/  LOP3.LUT R12, R6, 0x7, RZ, 0xc0, !PT ;  /* 0x00000007060c7812 */ /* 0x000fc800078ec0ff */
[----:B------:R-:W-:-:S07]  /*0630*/  ISETP.NE.AND P1, PT, R12, RZ, PT ;  /* 0x000000ff0c00720c */ /* 0x000fce0003f25270 */
[----:B------:R-:W-:Y:S06]  /*0640*/  @!P0 BRA `(.L_x_50) ;  /* 0x0000000000948947 */ /* 0x000fec0003800000 */
[----:B------:R-:W0:Y:S08]  /*0650*/  LDC.64 R2, c[0x0][0x388] ;  /* 0x0000e200ff027b82 */ /* 0x000e300000000a00 */
[----:B-1----:R-:W1:Y:S01]  /*0660*/  LDC.64 R4, c[0x0][0x390] ;  /* 0x0000e400ff047b82 */ /* 0x002e620000000a00 */
[----:B0-----:R-:W-:-:S05]  /*0670*/  IMAD.WIDE.U32 R2, R0, 0x4, R2 ;  /* 0x0000000400027825 */ /* 0x001fca00078e0002 */
[----:B------:R-:W2:Y:S01]  /*0680*/  LDG.E R7, desc[UR8][R2.64] ;  /* 0x0000000802077981 */ /* 0x000ea2000c1e1900 */
[----:B-1----:R-:W-:-:S05]  /*0690*/  IMAD.WIDE.U32 R4, R0, 0x4, R4 ;  /* 0x0000000400047825 */ /* 0x002fca00078e0004 */
[----:B------:R-:W2:Y:S04]  /*06a0*/  LDG.E R8, desc[UR8][R4.64] ;  /* 0x0000000804087981 */ /* 0x000ea8000c1e1900 */
[----:B------:R-:W3:Y:S04]  /*06b0*/  LDG.E R9, desc[UR8][R4.64+0x4] ;  /* 0x0000040804097981 */ /* 0x000ee8000c1e1900 */
[----:B------:R-:W4:Y:S04]  /*06c0*/  LDG.E R11, desc[UR8][R4.64+0x8] ;  /* 0x00000808040b7981 */ /* 0x000f28000c1e1900 */
[----:B------:R-:W5:Y:S01]  /*06d0*/  LDG.E R13, desc[UR8][R4.64+0xc] ;  /* 0x00000c08040d7981 */ /* 0x000f62000c1e1900 */
[----:B--2---:R-:W-:-:S05]  /*06e0*/  FADD R7, R7, R8 ;  /* 0x0000000807077221 */ /* 0x004fca0000000000 */
[----:B------:R-:W-:Y:S04]  /*06f0*/  STG.E desc[UR8][R4.64], R7 ;  /* 0x0000000704007986 */ /* 0x000fe8000c101908 */
[----:B------:R-:W3:Y:S02]  /*0700*/  LDG.E R8, desc[UR8][R2.64+0x4] ;  /* 0x0000040802087981 */ /* 0x000ee4000c1e1900 */
[----:B---3--:R-:W-:-:S05]  /*0710*/  FADD R9, R8, R9 ;  /* 0x0000000908097221 */ /* 0x008fca0000000000 */
[----:B------:R0:W-:Y:S04]  /*0720*/  STG.E desc[UR8][R4.64+0x4], R9 ;  /* 0x0000040904007986 */ /* 0x0001e8000c101908 */
[----:B------:R-:W4:Y:S04]  /*0730*/  LDG.E R8, desc[UR8][R2.64+0x8] ;  /* 0x0000080802087981 */ /* 0x000f28000c1e1900 */
[----:B0-----:R-:W2:Y:S01]  /*0740*/  LDG.E R9, desc[UR8][R4.64+0x14] ;  /* 0x0000140804097981 */ /* 0x001ea2000c1e1900 */
[----:B----4-:R-:W-:-:S05]  /*0750*/  FADD R11, R8, R11 ;  /* 0x0000000b080b7221 */ /* 0x010fca0000000000 */
[----:B------:R0:W-:Y:S04]  /*0760*/  STG.E desc[UR8][R4.64+0x8], R11 ;  /* 0x0000080b04007986 */ /* 0x0001e8000c101908 */
[----:B------:R-:W5:Y:S04]  /*0770*/  LDG.E R8, desc[UR8][R2.64+0xc] ;  /* 0x00000c0802087981 */ /* 0x000f68000c1e1900 */
[----:B0-----:R-:W3:Y:S01]  /*0780*/  LDG.E R11, desc[UR8][R4.64+0x18] ;  /* 0x00001808040b7981 */ /* 0x001ee2000c1e1900 */
[----:B-----5:R-:W-:-:S03]  /*0790*/  FADD R13, R8, R13 ;  /* 0x0000000d080d7221 */ /* 0x020fc60000000000 */
[----:B------:R-:W4:Y:S04]  /*07a0*/  LDG.E R8, desc[UR8][R4.64+0x10] ;  /* 0x0000100804087981 */ /* 0x000f28000c1e1900 */
[----:B------:R0:W-:Y:S04]  /*07b0*/  STG.E desc[UR8][R4.64+0xc], R13 ;  /* 0x00000c0d04007986 */ /* 0x0001e8000c101908 */
[----:B------:R-:W4:Y:S04]  /*07c0*/  LDG.E R7, desc[UR8][R2.64+0x10] ;  /* 0x0000100802077981 */ /* 0x000f28000c1e1900 */
[----:B0-----:R-:W5:Y:S01]  /*07d0*/  LDG.E R13, desc[UR8][R4.64+0x1c] ;  /* 0x00001c08040d7981 */ /* 0x001f62000c1e1900 */
[----:B----4-:R-:W-:-:S05]  /*07e0*/  FADD R7, R7, R8 ;  /* 0x0000000807077221 */ /* 0x010fca0000000000 */
[----:B------:R0:W-:Y:S04]  /*07f0*/  STG.E desc[UR8][R4.64+0x10], R7 ;  /* 0x0000100704007986 */ /* 0x0001e8000c101908 */
[----:B------:R-:W2:Y:S02]  /*0800*/  LDG.E R8, desc[UR8][R2.64+0x14] ;  /* 0x0000140802087981 */ /* 0x000ea4000c1e1900 */
[----:B--2---:R-:W-:-:S05]  /*0810*/  FADD R9, R8, R9 ;  /* 0x0000000908097221 */ /* 0x004fca0000000000 */
[----:B------:R0:W-:Y:S04]  /*0820*/  STG.E desc[UR8][R4.64+0x14], R9 ;  /* 0x0000140904007986 */ /* 0x0001e8000c101908 */
[----:B------:R-:W3:Y:S02]  /*0830*/  LDG.E R8, desc[UR8][R2.64+0x18] ;  /* 0x0000180802087981 */ /* 0x000ee4000c1e1900 */
[----:B---3--:R-:W-:-:S05]  /*0840*/  FADD R11, R8, R11 ;  /* 0x0000000b080b7221 */ /* 0x008fca0000000000 */
[----:B------:R0:W-:Y:S04]  /*0850*/  STG.E desc[UR8][R4.64+0x18], R11 ;  /* 0x0000180b04007986 */ /* 0x0001e8000c101908 */
[----:B------:R-:W5:Y:S01]  /*0860*/  LDG.E R8, desc[UR8][R2.64+0x1c] ;  /* 0x00001c0802087981 */ /* 0x000f62000c1e1900 */
[----:B------:R-:W-:Y:S01]  /*0870*/  IADD3 R0, PT, PT, R0, 0x8, RZ ;  /* 0x0000000800007810 */ /* 0x000fe20007ffe0ff */
[----:B-----5:R-:W-:-:S05]  /*0880*/  FADD R13, R8, R13 ;  /* 0x0000000d080d7221 */ /* 0x020fca0000000000 */
[----:B------:R0:W-:Y:S02]  /*0890*/  STG.E desc[UR8][R4.64+0x1c], R13 ;  /* 0x00001c0d04007986 */ /* 0x0001e4000c101908 */
.L_x_50:
[----:B------:R-:W-:Y:S05]  /*08a0*/  @!P1 EXIT ;  /* 0x000000000000994d */ /* 0x000fea0003800000 */
[----:B------:R-:W-:Y:S02]  /*08b0*/  ISETP.GE.U32.AND P0, PT, R12, 0x4, PT ;  /* 0x000000040c00780c */ /* 0x000fe40003f06070 */
[----:B------:R-:W-:-:S04]  /*08c0*/  LOP3.LUT R6, R6, 0x3, RZ, 0xc0, !PT ;  /* 0x0000000306067812 */ /* 0x000fc800078ec0ff */
[----:B------:R-:W-:-:S07]  /*08d0*/  ISETP.NE.AND P1, PT, R6, RZ, PT ;  /* 0x000000ff0600720c */ /* 0x000fce0003f25270 */
[----:B------:R-:W-:Y:S06]  /*08e0*/  @!P0 BRA `(.L_x_51) ;  /* 0x0000000000548947 */ /* 0x000fec0003800000 */
[----:B01----:R-:W0:Y:S08]  /*08f0*/  LDC.64 R4, c[0x0][0x388] ;  /* 0x0000e200ff047b82 */ /* 0x003e300000000a00 */
[----:B------:R-:W1:Y:S01]  /*0900*/  LDC.64 R2, c[0x0][0x390] ;  /* 0x0000e400ff027b82 */ /* 0x000e620000000a00 */
        /* <DEDUP_REMOVED lines=8> */
[----:B------:R2:W-:Y:S04]  /*0990*/  STG.E desc[UR8][R2.64], R7 ;  /* 0x0000000702007986 */ /* 0x0005e8000c101908 */
[----:B------:R-:W3:Y:S02]  /*09a0*/  LDG.E R8, desc[UR8][R4.64+0x4] ;  /* 0x0000040804087981 */ /* 0x000ee4000c1e1900 */
[----:B---3--:R-:W-:-:S05]  /*09b0*/  FADD R9, R8, R9 ;  /* 0x0000000908097221 */ /* 0x008fca0000000000 */
[----:B------:R2:W-:Y:S04]  /*09c0*/  STG.E desc[UR8][R2.64+0x4], R9 ;  /* 0x0000040902007986 */ /* 0x0005e8000c101908 */
[----:B------:R-:W4:Y:S02]  /*09d0*/  LDG.E R8, desc[UR8][R4.64+0x8] ;  /* 0x0000080804087981 */ /* 0x000f24000c1e1900 */
[----:B----4-:R-:W-:-:S05]  /*09e0*/  FADD R11, R8, R11 ;  /* 0x0000000b080b7221 */ /* 0x010fca0000000000 */
[----:B------:R2:W-:Y:S04]  /*09f0*/  STG.E desc[UR8][R2.64+0x8], R11 ;  /* 0x0000080b02007986 */ /* 0x0005e8000c101908 */
[----:B------:R-:W5:Y:S01]  /*0a00*/  LDG.E R8, desc[UR8][R4.64+0xc] ;  /* 0x00000c0804087981 */ /* 0x000f62000c1e1900 */
[----:B------:R-:W-:Y:S01]  /*0a10*/  IADD3 R0, PT, PT, R0, 0x4, RZ ;  /* 0x0000000400007810 */ /* 0x000fe20007ffe0ff */
[----:B-----5:R-:W-:-:S05]  /*0a20*/  FADD R13, R8, R13 ;  /* 0x0000000d080d7221 */ /* 0x020fca0000000000 */
[----:B------:R2:W-:Y:S02]  /*0a30*/  STG.E desc[UR8][R2.64+0xc], R13 ;  /* 0x00000c0d02007986 */ /* 0x0005e4000c101908 */
.L_x_51:
[----:B------:R-:W-:Y:S05]  /*0a40*/  @!P1 EXIT ;  /* 0x000000000000994d */ /* 0x000fea0003800000 */
[----:B--2---:R-:W2:Y:S01]  /*0a50*/  LDC.64 R2, c[0x0][0x390] ;  /* 0x0000e400ff027b82 */ /* 0x004ea20000000a00 */
[----:B------:R-:W-:-:S07]  /*0a60*/  IMAD.MOV R6, RZ, RZ, -R6 ;  /* 0x000000ffff067224 */ /* 0x000fce00078e0a06 */
[----:B01----:R-:W0:Y:S01]  /*0a70*/  LDC.64 R4, c[0x0][0x388] ;  /* 0x0000e200ff047b82 */ /* 0x003e220000000a00 */
[----:B--2---:R-:W-:-:S05]  /*0a80*/  IMAD.WIDE.U32 R2, R0, 0x4, R2 ;  /* 0x0000000400027825 */ /* 0x004fca00078e0002 */
[----:B------:R-:W-:Y:S01]  /*0a90*/  MOV R9, R3 ;  /* 0x0000000300097202 */ /* 0x000fe20000000f00 */
[----:B0-----:R-:W-:Y:S01]  /*0aa0*/  IMAD.WIDE.U32 R4, R0, 0x4, R4 ;  /* 0x0000000400047825 */ /* 0x001fe200078e0004 */
[----:B------:R-:W-:-:S07]  /*0ab0*/  MOV R0, R2 ;  /* 0x0000000200007202 */ /* 0x000fce0000000f00 */
.L_x_52:
[----:B0-----:R-:W-:Y:S02]  /*0ac0*/  MOV R2, R0 ;  /* 0x0000000000027202 */ /* 0x001fe40000000f00 */
[----:B------:R-:W-:Y:S01]  /*0ad0*/  MOV R3, R9 ;  /* 0x0000000900037202 */ /* 0x000fe20000000f00 */
[----:B------:R0:W2:Y:S04]  /*0ae0*/  LDG.E R0, desc[UR8][R4.64] ;  /* 0x0000000804007981 */ /* 0x0000a8000c1e1900 */
[----:B------:R-:W2:Y:S01]  /*0af0*/  LDG.E R7, desc[UR8][R2.64] ;  /* 0x0000000802077981 */ /* 0x000ea2000c1e1900 */
[----:B------:R-:W-:-:S04]  /*0b00*/  IADD3 R6, PT, PT, R6, 0x1, RZ ;  /* 0x0000000106067810 */ /* 0x000fc80007ffe0ff */
[----:B------:R-:W-:Y:S02]  /*0b10*/  ISETP.NE.AND P0, PT, R6, RZ, PT ;  /* 0x000000ff0600720c */ /* 0x000fe40003f05270 */
[----:B0-----:R-:W-:-:S04]  /*0b20*/  IADD3 R4, P2, PT, R4, 0x4, RZ ;  /* 0x0000000404047810 */ /* 0x001fc80007f5e0ff */
[----:B------:R-:W-:Y:S01]  /*0b30*/  IADD3.X R5, PT, PT, RZ, R5, RZ, P2, !PT ;  /* 0x00000005ff057210 */ /* 0x000fe200017fe4ff */
[----:B--2---:R-:W-:Y:S01]  /*0b40*/  FADD R7, R0, R7 ;  /* 0x0000000700077221 */ /* 0x004fe20000000000 */
[----:B------:R-:W-:-:S04]  /*0b50*/  IADD3 R0, P1, PT, R2, 0x4, RZ ;  /* 0x0000000402007810 */ /* 0x000fc80007f3e0ff */
[----:B------:R0:W-:Y:S01]  /*0b60*/  STG.E desc[UR8][R2.64], R7 ;  /* 0x0000000702007986 */ /* 0x0001e2000c101908 */
[----:B------:R-:W-:Y:S01]  /*0b70*/  IADD3.X R9, PT, PT, RZ, R3, RZ, P1, !PT ;  /* 0x00000003ff097210 */ /* 0x000fe20000ffe4ff */
[----:B------:R-:W-:Y:S07]  /*0b80*/  @P0 BRA `(.L_x_52) ;  /* 0xfffffffc00cc0947 */ /* 0x000fee000383ffff */
[----:B------:R-:W-:Y:S05]  /*0b90*/  EXIT ;  /* 0x000000000000794d */ /* 0x000fea0003800000 */
.L_x_53:
        /* <DEDUP_REMOVED lines=14> */
.L_x_63:


//--------------------- .nv.shared.reserved.0     --------------------------
	.section	.nv.shared.reserved.0,"aw",@nobits
	.weak		__nv_reservedSMEM_offset_0_alias
	.size		__nv_reservedSMEM_offset_0_alias, 0, 64
	.other		__nv_reservedSMEM_offset_0_alias,@"STO_CUDA_RESERVED_SHARED STV_DEFAULT"
__nv_reservedSMEM_offset_0_alias:
	.zero		0
	.zero		64


//--------------------- .nv.shared._Z12mmult_kerneliiiPKdS0_Pd --------------------------
	.section	.nv.shared._Z12mmult_kerneliiiPKdS0_Pd,"aw",@nobits
	.sectionflags	@""
	.align	4
.nv.shared._Z12mmult_kerneliiiPKdS0_Pd:
	.zero		1028


//--------------------- .nv.constant0._Z23predicted_vehicle_state14cudaPitchedPtrS_PdS0_S0_S0_diS0_S0_S0_ --------------------------
	.section	.nv.constant0._Z23predicted_vehicle_state14cudaPitchedPtrS_PdS0_S0_S0_diS0_S0_S0_,"a",@progbits
	.sectionflags	@""
	.align	4
.nv.constant0._Z23predicted_vehicle_state14cudaPitchedPtrS_PdS0_S0_S0_diS0_S0_S0_:
	.zero		1032


//--------------------- .nv.constant0._Z12mmult_kerneliiiPKdS0_Pd --------------------------
	.section	.nv.constant0._Z12mmult_kerneliiiPKdS0_Pd,"a",@progbits
	.sectionflags	@""
	.align	4
.nv.constant0._Z12mmult_kerneliiiPKdS0_Pd:
	.zero		936


//--------------------- .nv.constant0._Z5func214cudaPitchedPtriiiPdS0_d --------------------------
	.section	.nv.constant0._Z5func214cudaPitchedPtriiiPdS0_d,"a",@progbits
	.sectionflags	@""
	.align	4
.nv.constant0._Z5func214cudaPitchedPtriiiPdS0_d:
	.zero		968


//--------------------- .nv.constant0._Z5func114cudaPitchedPtriiiPdS0_d --------------------------
	.section	.nv.constant0._Z5func114cudaPitchedPtriiiPdS0_d,"a",@progbits
	.sectionflags	@""
	.align	4
.nv.constant0._Z5func114cudaPitchedPtriiiPdS0_d:
	.zero		968


//--------------------- .nv.constant0._Z10fill3Dto2D14cudaPitchedPtriiiPdd --------------------------
	.section	.nv.constant0._Z10fill3Dto2D14cudaPitchedPtriiiPdd,"a",@progbits
	.sectionflags	@""
	.align	4
.nv.constant0._Z10fill3Dto2D14cudaPitchedPtriiiPdd:
	.zero		960


//--------------------- .nv.constant0._Z6fill3D14cudaPitchedPtriii --------------------------
	.section	.nv.constant0._Z6fill3D14cudaPitchedPtriii,"a",@progbits
	.sectionflags	@""
	.align	4
.nv.constant0._Z6fill3D14cudaPitchedPtriii:
	.zero		940


//--------------------- .nv.constant0._Z15fill2D_specificPdmii --------------------------
	.section	.nv.constant0._Z15fill2D_specificPdmii,"a",@progbits
	.sectionflags	@""
	.align	4
.nv.constant0._Z15fill2D_specificPdmii:
	.zero		920


//--------------------- .nv.constant0._Z6fill2DPdmii --------------------------
	.section	.nv.constant0._Z6fill2DPdmii,"a",@progbits
	.sectionflags	@""
	.align	4
.nv.constant0._Z6fill2DPdmii:
	.zero		920


//--------------------- .nv.constant0._Z6fill1DiPdd --------------------------
	.section	.nv.constant0._Z6fill1DiPdd,"a",@progbits
	.sectionflags	@""
	.align	4
.nv.constant0._Z6fill1DiPdd:
	.zero		920


//--------------------- .nv.constant0._Z3addiPfS_ --------------------------
	.section	.nv.constant0._Z3addiPfS_,"a",@progbits
	.sectionflags	@""
	.align	4
.nv.constant0._Z3addiPfS_:
	.zero		920


//--------------------- SYMBOLS --------------------------

	.type		.nv.reservedSmem.offset0,@object
	.size		.nv.reservedSmem.offset0,0x4
	.type		.nv.reservedSmem.cap,@object
	.size		.nv.reservedSmem.cap,0x4
